//
// Generated by NVIDIA NVVM Compiler
//
// Compiler Build ID: CL-36424714
// Cuda compilation tools, release 13.0, V13.0.88
// Based on NVVM 20.0.0
//

.version 9.0
.target sm_100
.address_size 64

	// .globl	_Z24nppiMul_8u_C1RSfs_kernelPKhiS0_iPhiiii

.visible .entry _Z24nppiMul_8u_C1RSfs_kernelPKhiS0_iPhiiii(
	.param .u64 .ptr .align 1 _Z24nppiMul_8u_C1RSfs_kernelPKhiS0_iPhiiii_param_0,
	.param .u32 _Z24nppiMul_8u_C1RSfs_kernelPKhiS0_iPhiiii_param_1,
	.param .u64 .ptr .align 1 _Z24nppiMul_8u_C1RSfs_kernelPKhiS0_iPhiiii_param_2,
	.param .u32 _Z24nppiMul_8u_C1RSfs_kernelPKhiS0_iPhiiii_param_3,
	.param .u64 .ptr .align 1 _Z24nppiMul_8u_C1RSfs_kernelPKhiS0_iPhiiii_param_4,
	.param .u32 _Z24nppiMul_8u_C1RSfs_kernelPKhiS0_iPhiiii_param_5,
	.param .u32 _Z24nppiMul_8u_C1RSfs_kernelPKhiS0_iPhiiii_param_6,
	.param .u32 _Z24nppiMul_8u_C1RSfs_kernelPKhiS0_iPhiiii_param_7,
	.param .u32 _Z24nppiMul_8u_C1RSfs_kernelPKhiS0_iPhiiii_param_8
)
{
	.reg .pred 	%p<5>;
	.reg .b16 	%rs<3>;
	.reg .b32 	%r<29>;
	.reg .b64 	%rd<17>;

	ld.param.u64 	%rd1, [_Z24nppiMul_8u_C1RSfs_kernelPKhiS0_iPhiiii_param_0];
	ld.param.u32 	%r3, [_Z24nppiMul_8u_C1RSfs_kernelPKhiS0_iPhiiii_param_1];
	ld.param.u64 	%rd2, [_Z24nppiMul_8u_C1RSfs_kernelPKhiS0_iPhiiii_param_2];
	ld.param.u32 	%r4, [_Z24nppiMul_8u_C1RSfs_kernelPKhiS0_iPhiiii_param_3];
	ld.param.u64 	%rd3, [_Z24nppiMul_8u_C1RSfs_kernelPKhiS0_iPhiiii_param_4];
	ld.param.u32 	%r5, [_Z24nppiMul_8u_C1RSfs_kernelPKhiS0_iPhiiii_param_5];
	ld.param.u32 	%r7, [_Z24nppiMul_8u_C1RSfs_kernelPKhiS0_iPhiiii_param_6];
	ld.param.u32 	%r8, [_Z24nppiMul_8u_C1RSfs_kernelPKhiS0_iPhiiii_param_7];
	ld.param.u32 	%r6, [_Z24nppiMul_8u_C1RSfs_kernelPKhiS0_iPhiiii_param_8];
	mov.u32 	%r10, %ctaid.x;
	mov.u32 	%r11, %ntid.x;
	mov.u32 	%r12, %tid.x;
	mad.lo.s32 	%r1, %r10, %r11, %r12;
	mov.u32 	%r13, %ctaid.y;
	mov.u32 	%r14, %ntid.y;
	mov.u32 	%r15, %tid.y;
	mad.lo.s32 	%r16, %r13, %r14, %r15;
	setp.ge.s32 	%p1, %r1, %r7;
	setp.ge.s32 	%p2, %r16, %r8;
	or.pred  	%p3, %p1, %p2;
	@%p3 bra 	$L__BB0_2;
	cvta.to.global.u64 	%rd4, %rd1;
	cvta.to.global.u64 	%rd5, %rd2;
	cvta.to.global.u64 	%rd6, %rd3;
	mul.lo.s32 	%r17, %r3, %r16;
	cvt.s64.s32 	%rd7, %r17;
	mul.lo.s32 	%r18, %r4, %r16;
	cvt.s64.s32 	%rd8, %r18;
	mul.lo.s32 	%r19, %r5, %r16;
	cvt.s64.s32 	%rd9, %r19;
	cvt.s64.s32 	%rd10, %r1;
	add.s64 	%rd11, %rd7, %rd10;
	add.s64 	%rd12, %rd4, %rd11;
	ld.global.u8 	%rs1, [%rd12];
	add.s64 	%rd13, %rd8, %rd10;
	add.s64 	%rd14, %rd5, %rd13;
	ld.global.u8 	%rs2, [%rd14];
	mul.wide.u16 	%r20, %rs2, %rs1;
	setp.gt.s32 	%p4, %r6, 0;
	add.s32 	%r21, %r6, -1;
	mov.b32 	%r22, 1;
	shl.b32 	%r23, %r22, %r21;
	add.s32 	%r24, %r20, %r23;
	shr.s32 	%r25, %r24, %r6;
	selp.b32 	%r26, %r25, %r20, %p4;
	min.s32 	%r27, %r26, 255;
	max.s32 	%r28, %r27, 0;
	add.s64 	%rd15, %rd9, %rd10;
	add.s64 	%rd16, %rd6, %rd15;
	st.global.u8 	[%rd16], %r28;
$L__BB0_2:
	ret;

}
	// .globl	_Z24nppiMul_8u_C3RSfs_kernelPKhiS0_iPhiiii
.visible .entry _Z24nppiMul_8u_C3RSfs_kernelPKhiS0_iPhiiii(
	.param .u64 .ptr .align 1 _Z24nppiMul_8u_C3RSfs_kernelPKhiS0_iPhiiii_param_0,
	.param .u32 _Z24nppiMul_8u_C3RSfs_kernelPKhiS0_iPhiiii_param_1,
	.param .u64 .ptr .align 1 _Z24nppiMul_8u_C3RSfs_kernelPKhiS0_iPhiiii_param_2,
	.param .u32 _Z24nppiMul_8u_C3RSfs_kernelPKhiS0_iPhiiii_param_3,
	.param .u64 .ptr .align 1 _Z24nppiMul_8u_C3RSfs_kernelPKhiS0_iPhiiii_param_4,
	.param .u32 _Z24nppiMul_8u_C3RSfs_kernelPKhiS0_iPhiiii_param_5,
	.param .u32 _Z24nppiMul_8u_C3RSfs_kernelPKhiS0_iPhiiii_param_6,
	.param .u32 _Z24nppiMul_8u_C3RSfs_kernelPKhiS0_iPhiiii_param_7,
	.param .u32 _Z24nppiMul_8u_C3RSfs_kernelPKhiS0_iPhiiii_param_8
)
{
	.reg .pred 	%p<5>;
	.reg .b16 	%rs<7>;
	.reg .b32 	%r<42>;
	.reg .b64 	%rd<17>;

	ld.param.u64 	%rd1, [_Z24nppiMul_8u_C3RSfs_kernelPKhiS0_iPhiiii_param_0];
	ld.param.u32 	%r3, [_Z24nppiMul_8u_C3RSfs_kernelPKhiS0_iPhiiii_param_1];
	ld.param.u64 	%rd2, [_Z24nppiMul_8u_C3RSfs_kernelPKhiS0_iPhiiii_param_2];
	ld.param.u32 	%r4, [_Z24nppiMul_8u_C3RSfs_kernelPKhiS0_iPhiiii_param_3];
	ld.param.u64 	%rd3, [_Z24nppiMul_8u_C3RSfs_kernelPKhiS0_iPhiiii_param_4];
	ld.param.u32 	%r5, [_Z24nppiMul_8u_C3RSfs_kernelPKhiS0_iPhiiii_param_5];
	ld.param.u32 	%r7, [_Z24nppiMul_8u_C3RSfs_kernelPKhiS0_iPhiiii_param_6];
	ld.param.u32 	%r8, [_Z24nppiMul_8u_C3RSfs_kernelPKhiS0_iPhiiii_param_7];
	ld.param.u32 	%r6, [_Z24nppiMul_8u_C3RSfs_kernelPKhiS0_iPhiiii_param_8];
	mov.u32 	%r10, %ctaid.x;
	mov.u32 	%r11, %ntid.x;
	mov.u32 	%r12, %tid.x;
	mad.lo.s32 	%r1, %r10, %r11, %r12;
	mov.u32 	%r13, %ctaid.y;
	mov.u32 	%r14, %ntid.y;
	mov.u32 	%r15, %tid.y;
	mad.lo.s32 	%r16, %r13, %r14, %r15;
	setp.ge.s32 	%p1, %r1, %r7;
	setp.ge.s32 	%p2, %r16, %r8;
	or.pred  	%p3, %p1, %p2;
	@%p3 bra 	$L__BB1_2;
	cvta.to.global.u64 	%rd4, %rd1;
	cvta.to.global.u64 	%rd5, %rd2;
	cvta.to.global.u64 	%rd6, %rd3;
	mul.lo.s32 	%r17, %r3, %r16;
	mul.lo.s32 	%r18, %r4, %r16;
	mul.lo.s32 	%r19, %r5, %r16;
	add.s32 	%r20, %r6, -1;
	mov.b32 	%r21, 1;
	shl.b32 	%r22, %r21, %r20;
	setp.gt.s32 	%p4, %r6, 0;
	mul.lo.s32 	%r23, %r1, 3;
	cvt.s64.s32 	%rd7, %r19;
	cvt.s64.s32 	%rd8, %r18;
	cvt.s64.s32 	%rd9, %r17;
	cvt.s64.s32 	%rd10, %r23;
	add.s64 	%rd11, %rd10, %rd9;
	add.s64 	%rd12, %rd4, %rd11;
	ld.global.u8 	%rs1, [%rd12];
	add.s64 	%rd13, %rd10, %rd8;
	add.s64 	%rd14, %rd5, %rd13;
	ld.global.u8 	%rs2, [%rd14];
	mul.wide.u16 	%r24, %rs2, %rs1;
	add.s32 	%r25, %r24, %r22;
	shr.s32 	%r26, %r25, %r6;
	selp.b32 	%r27, %r26, %r24, %p4;
	min.s32 	%r28, %r27, 255;
	max.s32 	%r29, %r28, 0;
	add.s64 	%rd15, %rd10, %rd7;
	add.s64 	%rd16, %rd6, %rd15;
	st.global.u8 	[%rd16], %r29;
	ld.global.u8 	%rs3, [%rd12+1];
	ld.global.u8 	%rs4, [%rd14+1];
	mul.wide.u16 	%r30, %rs4, %rs3;
	add.s32 	%r31, %r30, %r22;
	shr.s32 	%r32, %r31, %r6;
	selp.b32 	%r33, %r32, %r30, %p4;
	min.s32 	%r34, %r33, 255;
	max.s32 	%r35, %r34, 0;
	st.global.u8 	[%rd16+1], %r35;
	ld.global.u8 	%rs5, [%rd12+2];
	ld.global.u8 	%rs6, [%rd14+2];
	mul.wide.u16 	%r36, %rs6, %rs5;
	add.s32 	%r37, %r36, %r22;
	shr.s32 	%r38, %r37, %r6;
	selp.b32 	%r39, %r38, %r36, %p4;
	min.s32 	%r40, %r39, 255;
	max.s32 	%r41, %r40, 0;
	st.global.u8 	[%rd16+2], %r41;
$L__BB1_2:
	ret;

}
	// .globl	_Z25nppiMul_16u_C1RSfs_kernelPKtiS0_iPtiiii
.visible .entry _Z25nppiMul_16u_C1RSfs_kernelPKtiS0_iPtiiii(
	.param .u64 .ptr .align 1 _Z25nppiMul_16u_C1RSfs_kernelPKtiS0_iPtiiii_param_0,
	.param .u32 _Z25nppiMul_16u_C1RSfs_kernelPKtiS0_iPtiiii_param_1,
	.param .u64 .ptr .align 1 _Z25nppiMul_16u_C1RSfs_kernelPKtiS0_iPtiiii_param_2,
	.param .u32 _Z25nppiMul_16u_C1RSfs_kernelPKtiS0_iPtiiii_param_3,
	.param .u64 .ptr .align 1 _Z25nppiMul_16u_C1RSfs_kernelPKtiS0_iPtiiii_param_4,
	.param .u32 _Z25nppiMul_16u_C1RSfs_kernelPKtiS0_iPtiiii_param_5,
	.param .u32 _Z25nppiMul_16u_C1RSfs_kernelPKtiS0_iPtiiii_param_6,
	.param .u32 _Z25nppiMul_16u_C1RSfs_kernelPKtiS0_iPtiiii_param_7,
	.param .u32 _Z25nppiMul_16u_C1RSfs_kernelPKtiS0_iPtiiii_param_8
)
{
	.reg .pred 	%p<5>;
	.reg .b32 	%r<23>;
	.reg .b64 	%rd<27>;

	ld.param.u64 	%rd5, [_Z25nppiMul_16u_C1RSfs_kernelPKtiS0_iPtiiii_param_0];
	ld.param.u32 	%r3, [_Z25nppiMul_16u_C1RSfs_kernelPKtiS0_iPtiiii_param_1];
	ld.param.u64 	%rd6, [_Z25nppiMul_16u_C1RSfs_kernelPKtiS0_iPtiiii_param_2];
	ld.param.u32 	%r4, [_Z25nppiMul_16u_C1RSfs_kernelPKtiS0_iPtiiii_param_3];
	ld.param.u64 	%rd7, [_Z25nppiMul_16u_C1RSfs_kernelPKtiS0_iPtiiii_param_4];
	ld.param.u32 	%r5, [_Z25nppiMul_16u_C1RSfs_kernelPKtiS0_iPtiiii_param_5];
	ld.param.u32 	%r7, [_Z25nppiMul_16u_C1RSfs_kernelPKtiS0_iPtiiii_param_6];
	ld.param.u32 	%r8, [_Z25nppiMul_16u_C1RSfs_kernelPKtiS0_iPtiiii_param_7];
	ld.param.u32 	%r6, [_Z25nppiMul_16u_C1RSfs_kernelPKtiS0_iPtiiii_param_8];
	mov.u32 	%r10, %ctaid.x;
	mov.u32 	%r11, %ntid.x;
	mov.u32 	%r12, %tid.x;
	mad.lo.s32 	%r1, %r10, %r11, %r12;
	mov.u32 	%r13, %ctaid.y;
	mov.u32 	%r14, %ntid.y;
	mov.u32 	%r15, %tid.y;
	mad.lo.s32 	%r16, %r13, %r14, %r15;
	setp.ge.s32 	%p1, %r1, %r7;
	setp.ge.s32 	%p2, %r16, %r8;
	or.pred  	%p3, %p1, %p2;
	@%p3 bra 	$L__BB2_4;
	cvta.to.global.u64 	%rd8, %rd5;
	cvta.to.global.u64 	%rd9, %rd6;
	cvta.to.global.u64 	%rd10, %rd7;
	mul.lo.s32 	%r17, %r3, %r16;
	cvt.s64.s32 	%rd11, %r17;
	add.s64 	%rd12, %rd8, %rd11;
	mul.lo.s32 	%r18, %r4, %r16;
	cvt.s64.s32 	%rd13, %r18;
	add.s64 	%rd14, %rd9, %rd13;
	mul.lo.s32 	%r19, %r5, %r16;
	cvt.s64.s32 	%rd15, %r19;
	add.s64 	%rd1, %rd10, %rd15;
	mul.wide.s32 	%rd16, %r1, 2;
	add.s64 	%rd17, %rd12, %rd16;
	ld.global.u16 	%r20, [%rd17];
	add.s64 	%rd18, %rd14, %rd16;
	ld.global.u16 	%r21, [%rd18];
	mul.wide.u32 	%rd26, %r21, %r20;
	setp.lt.s32 	%p4, %r6, 1;
	@%p4 bra 	$L__BB2_3;
	add.s32 	%r22, %r6, -1;
	mov.b64 	%rd19, 1;
	shl.b64 	%rd20, %rd19, %r22;
	add.s64 	%rd21, %rd26, %rd20;
	shr.s64 	%rd26, %rd21, %r6;
$L__BB2_3:
	min.s64 	%rd22, %rd26, 65535;
	max.s64 	%rd23, %rd22, 0;
	add.s64 	%rd25, %rd1, %rd16;
	st.global.u16 	[%rd25], %rd23;
$L__BB2_4:
	ret;

}
	// .globl	_Z25nppiMul_16s_C1RSfs_kernelPKsiS0_iPsiiii
.visible .entry _Z25nppiMul_16s_C1RSfs_kernelPKsiS0_iPsiiii(
	.param .u64 .ptr .align 1 _Z25nppiMul_16s_C1RSfs_kernelPKsiS0_iPsiiii_param_0,
	.param .u32 _Z25nppiMul_16s_C1RSfs_kernelPKsiS0_iPsiiii_param_1,
	.param .u64 .ptr .align 1 _Z25nppiMul_16s_C1RSfs_kernelPKsiS0_iPsiiii_param_2,
	.param .u32 _Z25nppiMul_16s_C1RSfs_kernelPKsiS0_iPsiiii_param_3,
	.param .u64 .ptr .align 1 _Z25nppiMul_16s_C1RSfs_kernelPKsiS0_iPsiiii_param_4,
	.param .u32 _Z25nppiMul_16s_C1RSfs_kernelPKsiS0_iPsiiii_param_5,
	.param .u32 _Z25nppiMul_16s_C1RSfs_kernelPKsiS0_iPsiiii_param_6,
	.param .u32 _Z25nppiMul_16s_C1RSfs_kernelPKsiS0_iPsiiii_param_7,
	.param .u32 _Z25nppiMul_16s_C1RSfs_kernelPKsiS0_iPsiiii_param_8
)
{
	.reg .pred 	%p<5>;
	.reg .b32 	%r<23>;
	.reg .b64 	%rd<27>;

	ld.param.u64 	%rd5, [_Z25nppiMul_16s_C1RSfs_kernelPKsiS0_iPsiiii_param_0];
	ld.param.u32 	%r3, [_Z25nppiMul_16s_C1RSfs_kernelPKsiS0_iPsiiii_param_1];
	ld.param.u64 	%rd6, [_Z25nppiMul_16s_C1RSfs_kernelPKsiS0_iPsiiii_param_2];
	ld.param.u32 	%r4, [_Z25nppiMul_16s_C1RSfs_kernelPKsiS0_iPsiiii_param_3];
	ld.param.u64 	%rd7, [_Z25nppiMul_16s_C1RSfs_kernelPKsiS0_iPsiiii_param_4];
	ld.param.u32 	%r5, [_Z25nppiMul_16s_C1RSfs_kernelPKsiS0_iPsiiii_param_5];
	ld.param.u32 	%r7, [_Z25nppiMul_16s_C1RSfs_kernelPKsiS0_iPsiiii_param_6];
	ld.param.u32 	%r8, [_Z25nppiMul_16s_C1RSfs_kernelPKsiS0_iPsiiii_param_7];
	ld.param.u32 	%r6, [_Z25nppiMul_16s_C1RSfs_kernelPKsiS0_iPsiiii_param_8];
	mov.u32 	%r10, %ctaid.x;
	mov.u32 	%r11, %ntid.x;
	mov.u32 	%r12, %tid.x;
	mad.lo.s32 	%r1, %r10, %r11, %r12;
	mov.u32 	%r13, %ctaid.y;
	mov.u32 	%r14, %ntid.y;
	mov.u32 	%r15, %tid.y;
	mad.lo.s32 	%r16, %r13, %r14, %r15;
	setp.ge.s32 	%p1, %r1, %r7;
	setp.ge.s32 	%p2, %r16, %r8;
	or.pred  	%p3, %p1, %p2;
	@%p3 bra 	$L__BB3_4;
	cvta.to.global.u64 	%rd8, %rd5;
	cvta.to.global.u64 	%rd9, %rd6;
	cvta.to.global.u64 	%rd10, %rd7;
	mul.lo.s32 	%r17, %r3, %r16;
	cvt.s64.s32 	%rd11, %r17;
	add.s64 	%rd12, %rd8, %rd11;
	mul.lo.s32 	%r18, %r4, %r16;
	cvt.s64.s32 	%rd13, %r18;
	add.s64 	%rd14, %rd9, %rd13;
	mul.lo.s32 	%r19, %r5, %r16;
	cvt.s64.s32 	%rd15, %r19;
	add.s64 	%rd1, %rd10, %rd15;
	mul.wide.s32 	%rd16, %r1, 2;
	add.s64 	%rd17, %rd12, %rd16;
	ld.global.s16 	%r20, [%rd17];
	add.s64 	%rd18, %rd14, %rd16;
	ld.global.s16 	%r21, [%rd18];
	mul.wide.s32 	%rd26, %r21, %r20;
	setp.lt.s32 	%p4, %r6, 1;
	@%p4 bra 	$L__BB3_3;
	add.s32 	%r22, %r6, -1;
	mov.b64 	%rd19, 1;
	shl.b64 	%rd20, %rd19, %r22;
	add.s64 	%rd21, %rd26, %rd20;
	shr.s64 	%rd26, %rd21, %r6;
$L__BB3_3:
	min.s64 	%rd22, %rd26, 32767;
	max.s64 	%rd23, %rd22, -32768;
	add.s64 	%rd25, %rd1, %rd16;
	st.global.u16 	[%rd25], %rd23;
$L__BB3_4:
	ret;

}
	// .globl	_Z22nppiMul_32f_C1R_kernelPKfiS0_iPfiii
.visible .entry _Z22nppiMul_32f_C1R_kernelPKfiS0_iPfiii(
	.param .u64 .ptr .align 1 _Z22nppiMul_32f_C1R_kernelPKfiS0_iPfiii_param_0,
	.param .u32 _Z22nppiMul_32f_C1R_kernelPKfiS0_iPfiii_param_1,
	.param .u64 .ptr .align 1 _Z22nppiMul_32f_C1R_kernelPKfiS0_iPfiii_param_2,
	.param .u32 _Z22nppiMul_32f_C1R_kernelPKfiS0_iPfiii_param_3,
	.param .u64 .ptr .align 1 _Z22nppiMul_32f_C1R_kernelPKfiS0_iPfiii_param_4,
	.param .u32 _Z22nppiMul_32f_C1R_kernelPKfiS0_iPfiii_param_5,
	.param .u32 _Z22nppiMul_32f_C1R_kernelPKfiS0_iPfiii_param_6,
	.param .u32 _Z22nppiMul_32f_C1R_kernelPKfiS0_iPfiii_param_7
)
{
	.reg .pred 	%p<4>;
	.reg .b32 	%r<19>;
	.reg .b32 	%f<4>;
	.reg .b64 	%rd<17>;

	ld.param.u64 	%rd1, [_Z22nppiMul_32f_C1R_kernelPKfiS0_iPfiii_param_0];
	ld.param.u32 	%r3, [_Z22nppiMul_32f_C1R_kernelPKfiS0_iPfiii_param_1];
	ld.param.u64 	%rd2, [_Z22nppiMul_32f_C1R_kernelPKfiS0_iPfiii_param_2];
	ld.param.u32 	%r4, [_Z22nppiMul_32f_C1R_kernelPKfiS0_iPfiii_param_3];
	ld.param.u64 	%rd3, [_Z22nppiMul_32f_C1R_kernelPKfiS0_iPfiii_param_4];
	ld.param.u32 	%r5, [_Z22nppiMul_32f_C1R_kernelPKfiS0_iPfiii_param_5];
	ld.param.u32 	%r6, [_Z22nppiMul_32f_C1R_kernelPKfiS0_iPfiii_param_6];
	ld.param.u32 	%r7, [_Z22nppiMul_32f_C1R_kernelPKfiS0_iPfiii_param_7];
	mov.u32 	%r9, %ctaid.x;
	mov.u32 	%r10, %ntid.x;
	mov.u32 	%r11, %tid.x;
	mad.lo.s32 	%r1, %r9, %r10, %r11;
	mov.u32 	%r12, %ctaid.y;
	mov.u32 	%r13, %ntid.y;
	mov.u32 	%r14, %tid.y;
	mad.lo.s32 	%r15, %r12, %r13, %r14;
	setp.ge.s32 	%p1, %r1, %r6;
	setp.ge.s32 	%p2, %r15, %r7;
	or.pred  	%p3, %p1, %p2;
	@%p3 bra 	$L__BB4_2;
	cvta.to.global.u64 	%rd4, %rd1;
	cvta.to.global.u64 	%rd5, %rd2;
	cvta.to.global.u64 	%rd6, %rd3;
	mul.lo.s32 	%r16, %r3, %r15;
	cvt.s64.s32 	%rd7, %r16;
	add.s64 	%rd8, %rd4, %rd7;
	mul.lo.s32 	%r17, %r4, %r15;
	cvt.s64.s32 	%rd9, %r17;
	add.s64 	%rd10, %rd5, %rd9;
	mul.lo.s32 	%r18, %r5, %r15;
	cvt.s64.s32 	%rd11, %r18;
	add.s64 	%rd12, %rd6, %rd11;
	mul.wide.s32 	%rd13, %r1, 4;
	add.s64 	%rd14, %rd8, %rd13;
	ld.global.f32 	%f1, [%rd14];
	add.s64 	%rd15, %rd10, %rd13;
	ld.global.f32 	%f2, [%rd15];
	mul.f32 	%f3, %f1, %f2;
	add.s64 	%rd16, %rd12, %rd13;
	st.global.f32 	[%rd16], %f3;
$L__BB4_2:
	ret;

}
	// .globl	_Z22nppiMul_32f_C3R_kernelPKfiS0_iPfiii
.visible .entry _Z22nppiMul_32f_C3R_kernelPKfiS0_iPfiii(
	.param .u64 .ptr .align 1 _Z22nppiMul_32f_C3R_kernelPKfiS0_iPfiii_param_0,
	.param .u32 _Z22nppiMul_32f_C3R_kernelPKfiS0_iPfiii_param_1,
	.param .u64 .ptr .align 1 _Z22nppiMul_32f_C3R_kernelPKfiS0_iPfiii_param_2,
	.param .u32 _Z22nppiMul_32f_C3R_kernelPKfiS0_iPfiii_param_3,
	.param .u64 .ptr .align 1 _Z22nppiMul_32f_C3R_kernelPKfiS0_iPfiii_param_4,
	.param .u32 _Z22nppiMul_32f_C3R_kernelPKfiS0_iPfiii_param_5,
	.param .u32 _Z22nppiMul_32f_C3R_kernelPKfiS0_iPfiii_param_6,
	.param .u32 _Z22nppiMul_32f_C3R_kernelPKfiS0_iPfiii_param_7
)
{
	.reg .pred 	%p<4>;
	.reg .b32 	%r<20>;
	.reg .b32 	%f<10>;
	.reg .b64 	%rd<17>;

	ld.param.u64 	%rd1, [_Z22nppiMul_32f_C3R_kernelPKfiS0_iPfiii_param_0];
	ld.param.u32 	%r3, [_Z22nppiMul_32f_C3R_kernelPKfiS0_iPfiii_param_1];
	ld.param.u64 	%rd2, [_Z22nppiMul_32f_C3R_kernelPKfiS0_iPfiii_param_2];
	ld.param.u32 	%r4, [_Z22nppiMul_32f_C3R_kernelPKfiS0_iPfiii_param_3];
	ld.param.u64 	%rd3, [_Z22nppiMul_32f_C3R_kernelPKfiS0_iPfiii_param_4];
	ld.param.u32 	%r5, [_Z22nppiMul_32f_C3R_kernelPKfiS0_iPfiii_param_5];
	ld.param.u32 	%r6, [_Z22nppiMul_32f_C3R_kernelPKfiS0_iPfiii_param_6];
	ld.param.u32 	%r7, [_Z22nppiMul_32f_C3R_kernelPKfiS0_iPfiii_param_7];
	mov.u32 	%r9, %ctaid.x;
	mov.u32 	%r10, %ntid.x;
	mov.u32 	%r11, %tid.x;
	mad.lo.s32 	%r1, %r9, %r10, %r11;
	mov.u32 	%r12, %ctaid.y;
	mov.u32 	%r13, %ntid.y;
	mov.u32 	%r14, %tid.y;
	mad.lo.s32 	%r15, %r12, %r13, %r14;
	setp.ge.s32 	%p1, %r1, %r6;
	setp.ge.s32 	%p2, %r15, %r7;
	or.pred  	%p3, %p1, %p2;
	@%p3 bra 	$L__BB5_2;
	cvta.to.global.u64 	%rd4, %rd1;
	cvta.to.global.u64 	%rd5, %rd2;
	cvta.to.global.u64 	%rd6, %rd3;
	mul.lo.s32 	%r16, %r3, %r15;
	cvt.s64.s32 	%rd7, %r16;
	add.s64 	%rd8, %rd4, %rd7;
	mul.lo.s32 	%r17, %r4, %r15;
	cvt.s64.s32 	%rd9, %r17;
	add.s64 	%rd10, %rd5, %rd9;
	mul.lo.s32 	%r18, %r5, %r15;
	cvt.s64.s32 	%rd11, %r18;
	add.s64 	%rd12, %rd6, %rd11;
	mul.lo.s32 	%r19, %r1, 3;
	mul.wide.s32 	%rd13, %r19, 4;
	add.s64 	%rd14, %rd8, %rd13;
	ld.global.f32 	%f1, [%rd14];
	add.s64 	%rd15, %rd10, %rd13;
	ld.global.f32 	%f2, [%rd15];
	mul.f32 	%f3, %f1, %f2;
	add.s64 	%rd16, %rd12, %rd13;
	st.global.f32 	[%rd16], %f3;
	ld.global.f32 	%f4, [%rd14+4];
	ld.global.f32 	%f5, [%rd15+4];
	mul.f32 	%f6, %f4, %f5;
	st.global.f32 	[%rd16+4], %f6;
	ld.global.f32 	%f7, [%rd14+8];
	ld.global.f32 	%f8, [%rd15+8];
	mul.f32 	%f9, %f7, %f8;
	st.global.f32 	[%rd16+8], %f9;
$L__BB5_2:
	ret;

}


// ===== COMPILED SASS (sm_100) =====

	.target	sm_100

	.elftype	@"ET_EXEC"


//--------------------- .note.nv.tkinfo           --------------------------
	.section	.note.nv.tkinfo,"",@"SHT_NOTE"
	.sectionflags	@"SHF_NOTE_NV_TKINFO"
	.tkinfo
        /*0018*/ 	.word	0x00000002
        /*0030*/ 	.string	""
        /*0030*/ 	.string	"ptxas"
        /*0030*/ 	.string	"Cuda compilation tools, release 13.0, V13.0.88"
        /*0030*/ 	.string	"Build cuda_13.0.r13.0/compiler.36424714_0"
        /*0030*/ 	.string	"-arch sm_100 -m 64 "



//--------------------- .note.nv.cuinfo           --------------------------
	.section	.note.nv.cuinfo,"",@"SHT_NOTE"
	.sectionflags	@"SHF_NOTE_NV_CUINFO"
        /*0018*/ 	.short	0x0002
        /*001a*/ 	.short	0x0064
        /*001c*/ 	.short	0x0082
	.zero		2


//--------------------- .nv.info                  --------------------------
	.section	.nv.info,"",@"SHT_CUDA_INFO"
	.align	4


	//----- nvinfo : EIATTR_REGCOUNT
	.align		4
        /*0000*/ 	.byte	0x04, 0x2f
        /*0002*/ 	.short	(.L_1 - .L_0)
	.align		4
.L_0:
        /*0004*/ 	.word	index@(_Z24nppiMul_8u_C1RSfs_kernelPKhiS0_iPhiiii)
        /*0008*/ 	.word	0x0000000d


	//----- nvinfo : EIATTR_FRAME_SIZE
	.align		4
.L_1:
        /*000c*/ 	.byte	0x04, 0x11
        /*000e*/ 	.short	(.L_3 - .L_2)
	.align		4
.L_2:
        /*0010*/ 	.word	index@(_Z24nppiMul_8u_C1RSfs_kernelPKhiS0_iPhiiii)
        /*0014*/ 	.word	0x00000000


	//----- nvinfo : EIATTR_REGCOUNT
	.align		4
.L_3:
        /*0018*/ 	.byte	0x04, 0x2f
        /*001a*/ 	.short	(.L_5 - .L_4)
	.align		4
.L_4:
        /*001c*/ 	.word	index@(_Z24nppiMul_8u_C3RSfs_kernelPKhiS0_iPhiiii)
        /*0020*/ 	.word	0x00000010


	//----- nvinfo : EIATTR_FRAME_SIZE
	.align		4
.L_5:
        /*0024*/ 	.byte	0x04, 0x11
        /*0026*/ 	.short	(.L_7 - .L_6)
	.align		4
.L_6:
        /*0028*/ 	.word	index@(_Z24nppiMul_8u_C3RSfs_kernelPKhiS0_iPhiiii)
        /*002c*/ 	.word	0x00000000


	//----- nvinfo : EIATTR_REGCOUNT
	.align		4
.L_7:
        /*0030*/ 	.byte	0x04, 0x2f
        /*0032*/ 	.short	(.L_9 - .L_8)
	.align		4
.L_8:
        /*0034*/ 	.word	index@(_Z25nppiMul_16u_C1RSfs_kernelPKtiS0_iPtiiii)
        /*0038*/ 	.word	0x00000011


	//----- nvinfo : EIATTR_FRAME_SIZE
	.align		4
.L_9:
        /*003c*/ 	.byte	0x04, 0x11
        /*003e*/ 	.short	(.L_11 - .L_10)
	.align		4
.L_10:
        /*0040*/ 	.word	index@(_Z25nppiMul_16u_C1RSfs_kernelPKtiS0_iPtiiii)
        /*0044*/ 	.word	0x00000000


	//----- nvinfo : EIATTR_REGCOUNT
	.align		4
.L_11:
        /*0048*/ 	.byte	0x04, 0x2f
        /*004a*/ 	.short	(.L_13 - .L_12)
	.align		4
.L_12:
        /*004c*/ 	.word	index@(_Z25nppiMul_16s_C1RSfs_kernelPKsiS0_iPsiiii)
        /*0050*/ 	.word	0x00000011


	//----- nvinfo : EIATTR_FRAME_SIZE
	.align		4
.L_13:
        /*0054*/ 	.byte	0x04, 0x11
        /*0056*/ 	.short	(.L_15 - .L_14)
	.align		4
.L_14:
        /*0058*/ 	.word	index@(_Z25nppiMul_16s_C1RSfs_kernelPKsiS0_iPsiiii)
        /*005c*/ 	.word	0x00000000


	//----- nvinfo : EIATTR_REGCOUNT
	.align		4
.L_15:
        /*0060*/ 	.byte	0x04, 0x2f
        /*0062*/ 	.short	(.L_17 - .L_16)
	.align		4
.L_16:
        /*0064*/ 	.word	index@(_Z22nppiMul_32f_C1R_kernelPKfiS0_iPfiii)
        /*0068*/ 	.word	0x0000000c


	//----- nvinfo : EIATTR_FRAME_SIZE
	.align		4
.L_17:
        /*006c*/ 	.byte	0x04, 0x11
        /*006e*/ 	.short	(.L_19 - .L_18)
	.align		4
.L_18:
        /*0070*/ 	.word	index@(_Z22nppiMul_32f_C1R_kernelPKfiS0_iPfiii)
        /*0074*/ 	.word	0x00000000


	//----- nvinfo : EIATTR_REGCOUNT
	.align		4
.L_19:
        /*0078*/ 	.byte	0x04, 0x2f
        /*007a*/ 	.short	(.L_21 - .L_20)
	.align		4
.L_20:
        /*007c*/ 	.word	index@(_Z22nppiMul_32f_C3R_kernelPKfiS0_iPfiii)
        /*0080*/ 	.word	0x00000010


	//----- nvinfo : EIATTR_FRAME_SIZE
	.align		4
.L_21:
        /*0084*/ 	.byte	0x04, 0x11
        /*0086*/ 	.short	(.L_23 - .L_22)
	.align		4
.L_22:
        /*0088*/ 	.word	index@(_Z22nppiMul_32f_C3R_kernelPKfiS0_iPfiii)
        /*008c*/ 	.word	0x00000000


	//----- nvinfo : EIATTR_MIN_STACK_SIZE
	.align		4
.L_23:
        /*0090*/ 	.byte	0x04, 0x12
        /*0092*/ 	.short	(.L_25 - .L_24)
	.align		4
.L_24:
        /*0094*/ 	.word	index@(_Z22nppiMul_32f_C3R_kernelPKfiS0_iPfiii)
        /*0098*/ 	.word	0x00000000


	//----- nvinfo : EIATTR_MIN_STACK_SIZE
	.align		4
.L_25:
        /*009c*/ 	.byte	0x04, 0x12
        /*009e*/ 	.short	(.L_27 - .L_26)
	.align		4
.L_26:
        /*00a0*/ 	.word	index@(_Z22nppiMul_32f_C1R_kernelPKfiS0_iPfiii)
        /*00a4*/ 	.word	0x00000000


	//----- nvinfo : EIATTR_MIN_STACK_SIZE
	.align		4
.L_27:
        /*00a8*/ 	.byte	0x04, 0x12
        /*00aa*/ 	.short	(.L_29 - .L_28)
	.align		4
.L_28:
        /*00ac*/ 	.word	index@(_Z25nppiMul_16s_C1RSfs_kernelPKsiS0_iPsiiii)
        /*00b0*/ 	.word	0x00000000


	//----- nvinfo : EIATTR_MIN_STACK_SIZE
	.align		4
.L_29:
        /*00b4*/ 	.byte	0x04, 0x12
        /*00b6*/ 	.short	(.L_31 - .L_30)
	.align		4
.L_30:
        /*00b8*/ 	.word	index@(_Z25nppiMul_16u_C1RSfs_kernelPKtiS0_iPtiiii)
        /*00bc*/ 	.word	0x00000000


	//----- nvinfo : EIATTR_MIN_STACK_SIZE
	.align		4
.L_31:
        /*00c0*/ 	.byte	0x04, 0x12
        /*00c2*/ 	.short	(.L_33 - .L_32)
	.align		4
.L_32:
        /*00c4*/ 	.word	index@(_Z24nppiMul_8u_C3RSfs_kernelPKhiS0_iPhiiii)
        /*00c8*/ 	.word	0x00000000


	//----- nvinfo : EIATTR_MIN_STACK_SIZE
	.align		4
.L_33:
        /*00cc*/ 	.byte	0x04, 0x12
        /*00ce*/ 	.short	(.L_35 - .L_34)
	.align		4
.L_34:
        /*00d0*/ 	.word	index@(_Z24nppiMul_8u_C1RSfs_kernelPKhiS0_iPhiiii)
        /*00d4*/ 	.word	0x00000000
.L_35:


//--------------------- .nv.compat                --------------------------
	.section	.nv.compat,"",@"SHT_CUDA_COMPAT_INFO"
	.align	4
        /*0000*/ 	.byte	0x02, 0x09, 0x00, 0x00, 0x02, 0x02, 0x01, 0x00, 0x02, 0x05, 0x05, 0x00, 0x03, 0x07, 0x01, 0x01
        /*0010*/ 	.byte	0x02, 0x03, 0x00, 0x00, 0x02, 0x06, 0x01, 0x00, 0x04, 0x0b, 0x08, 0x00, 0x09, 0x00, 0x00, 0x00
        /*0020*/ 	.byte	0x00, 0x00, 0x00, 0x00


//--------------------- .nv.info._Z22nppiMul_32f_C3R_kernelPKfiS0_iPfiii --------------------------
	.section	.nv.info._Z22nppiMul_32f_C3R_kernelPKfiS0_iPfiii,"",@"SHT_CUDA_INFO"
	.sectionflags	@""
	.align	4


	//----- nvinfo : EIATTR_CUDA_API_VERSION
	.align		4
        /*0000*/ 	.byte	0x04, 0x37
        /*0002*/ 	.short	(.L_37 - .L_36)
.L_36:
        /*0004*/ 	.word	0x00000082


	//----- nvinfo : EIATTR_KPARAM_INFO
	.align		4
.L_37:
        /*0008*/ 	.byte	0x04, 0x17
        /*000a*/ 	.short	(.L_39 - .L_38)
.L_38:
        /*000c*/ 	.word	0x00000000
        /*0010*/ 	.short	0x0007
        /*0012*/ 	.short	0x0030
        /*0014*/ 	.byte	0x00, 0xf0, 0x11, 0x00


	//----- nvinfo : EIATTR_KPARAM_INFO
	.align		4
.L_39:
        /*0018*/ 	.byte	0x04, 0x17
        /*001a*/ 	.short	(.L_41 - .L_40)
.L_40:
        /*001c*/ 	.word	0x00000000
        /*0020*/ 	.short	0x0006
        /*0022*/ 	.short	0x002c
        /*0024*/ 	.byte	0x00, 0xf0, 0x11, 0x00


	//----- nvinfo : EIATTR_KPARAM_INFO
	.align		4
.L_41:
        /*0028*/ 	.byte	0x04, 0x17
        /*002a*/ 	.short	(.L_43 - .L_42)
.L_42:
        /*002c*/ 	.word	0x00000000
        /*0030*/ 	.short	0x0005
        /*0032*/ 	.short	0x0028
        /*0034*/ 	.byte	0x00, 0xf0, 0x11, 0x00


	//----- nvinfo : EIATTR_KPARAM_INFO
	.align		4
.L_43:
        /*0038*/ 	.byte	0x04, 0x17
        /*003a*/ 	.short	(.L_45 - .L_44)
.L_44:
        /*003c*/ 	.word	0x00000000
        /*0040*/ 	.short	0x0004
        /*0042*/ 	.short	0x0020
        /*0044*/ 	.byte	0x00, 0xf5, 0x21, 0x00


	//----- nvinfo : EIATTR_KPARAM_INFO
	.align		4
.L_45:
        /*0048*/ 	.byte	0x04, 0x17
        /*004a*/ 	.short	(.L_47 - .L_46)
.L_46:
        /*004c*/ 	.word	0x00000000
        /*0050*/ 	.short	0x0003
        /*0052*/ 	.short	0x0018
        /*0054*/ 	.byte	0x00, 0xf0, 0x11, 0x00


	//----- nvinfo : EIATTR_KPARAM_INFO
	.align		4
.L_47:
        /*0058*/ 	.byte	0x04, 0x17
        /*005a*/ 	.short	(.L_49 - .L_48)
.L_48:
        /*005c*/ 	.word	0x00000000
        /*0060*/ 	.short	0x0002
        /*0062*/ 	.short	0x0010
        /*0064*/ 	.byte	0x00, 0xf5, 0x21, 0x00


	//----- nvinfo : EIATTR_KPARAM_INFO
	.align		4
.L_49:
        /*0068*/ 	.byte	0x04, 0x17
        /*006a*/ 	.short	(.L_51 - .L_50)
.L_50:
        /*006c*/ 	.word	0x00000000
        /*0070*/ 	.short	0x0001
        /*0072*/ 	.short	0x0008
        /*0074*/ 	.byte	0x00, 0xf0, 0x11, 0x00


	//----- nvinfo : EIATTR_KPARAM_INFO
	.align		4
.L_51:
        /*0078*/ 	.byte	0x04, 0x17
        /*007a*/ 	.short	(.L_53 - .L_52)
.L_52:
        /*007c*/ 	.word	0x00000000
        /*0080*/ 	.short	0x0000
        /*0082*/ 	.short	0x0000
        /*0084*/ 	.byte	0x00, 0xf5, 0x21, 0x00


	//----- nvinfo : EIATTR_SPARSE_MMA_MASK
	.align		4
.L_53:
        /*0088*/ 	.byte	0x03, 0x50
        /*008a*/ 	.short	0x0000


	//----- nvinfo : EIATTR_MAXREG_COUNT
	.align		4
        /*008c*/ 	.byte	0x03, 0x1b
        /*008e*/ 	.short	0x00ff


	//----- nvinfo : EIATTR_MERCURY_ISA_VERSION
	.align		4
        /*0090*/ 	.byte	0x03, 0x5f
        /*0092*/ 	.short	0x0101


	//----- nvinfo : EIATTR_VRC_CTA_INIT_COUNT
	.align		4
        /*0094*/ 	.byte	0x02, 0x4a
	.zero		1
	.zero		1


	//----- nvinfo : EIATTR_EXIT_INSTR_OFFSETS
	.align		4
        /*0098*/ 	.byte	0x04, 0x1c
        /*009a*/ 	.short	(.L_55 - .L_54)


	//   ....[0]....
.L_54:
        /*009c*/ 	.word	0x000000d0


	//   ....[1]....
        /*00a0*/ 	.word	0x000002e0


	//----- nvinfo : EIATTR_CBANK_PARAM_SIZE
	.align		4
.L_55:
        /*00a4*/ 	.byte	0x03, 0x19
        /*00a6*/ 	.short	0x0034


	//----- nvinfo : EIATTR_PARAM_CBANK
	.align		4
        /*00a8*/ 	.byte	0x04, 0x0a
        /*00aa*/ 	.short	(.L_57 - .L_56)
	.align		4
.L_56:
        /*00ac*/ 	.word	index@(.nv.constant0._Z22nppiMul_32f_C3R_kernelPKfiS0_iPfiii)
        /*00b0*/ 	.short	0x0380
        /*00b2*/ 	.short	0x0034


	//----- nvinfo : EIATTR_SW_WAR
	.align		4
.L_57:
        /*00b4*/ 	.byte	0x04, 0x36
        /*00b6*/ 	.short	(.L_59 - .L_58)
.L_58:
        /*00b8*/ 	.word	0x00000008
.L_59:


//--------------------- .nv.info._Z22nppiMul_32f_C1R_kernelPKfiS0_iPfiii --------------------------
	.section	.nv.info._Z22nppiMul_32f_C1R_kernelPKfiS0_iPfiii,"",@"SHT_CUDA_INFO"
	.sectionflags	@""
	.align	4


	//----- nvinfo : EIATTR_CUDA_API_VERSION
	.align		4
        /*0000*/ 	.byte	0x04, 0x37
        /*0002*/ 	.short	(.L_61 - .L_60)
.L_60:
        /*0004*/ 	.word	0x00000082


	//----- nvinfo : EIATTR_KPARAM_INFO
	.align		4
.L_61:
        /*0008*/ 	.byte	0x04, 0x17
        /*000a*/ 	.short	(.L_63 - .L_62)
.L_62:
        /*000c*/ 	.word	0x00000000
        /*0010*/ 	.short	0x0007
        /*0012*/ 	.short	0x0030
        /*0014*/ 	.byte	0x00, 0xf0, 0x11, 0x00


	//----- nvinfo : EIATTR_KPARAM_INFO
	.align		4
.L_63:
        /*0018*/ 	.byte	0x04, 0x17
        /*001a*/ 	.short	(.L_65 - .L_64)
.L_64:
        /*001c*/ 	.word	0x00000000
        /*0020*/ 	.short	0x0006
        /*0022*/ 	.short	0x002c
        /*0024*/ 	.byte	0x00, 0xf0, 0x11, 0x00


	//----- nvinfo : EIATTR_KPARAM_INFO
	.align		4
.L_65:
        /*0028*/ 	.byte	0x04, 0x17
        /*002a*/ 	.short	(.L_67 - .L_66)
.L_66:
        /*002c*/ 	.word	0x00000000
        /*0030*/ 	.short	0x0005
        /*0032*/ 	.short	0x0028
        /*0034*/ 	.byte	0x00, 0xf0, 0x11, 0x00


	//----- nvinfo : EIATTR_KPARAM_INFO
	.align		4
.L_67:
        /*0038*/ 	.byte	0x04, 0x17
        /*003a*/ 	.short	(.L_69 - .L_68)
.L_68:
        /*003c*/ 	.word	0x00000000
        /*0040*/ 	.short	0x0004
        /*0042*/ 	.short	0x0020
        /*0044*/ 	.byte	0x00, 0xf5, 0x21, 0x00


	//----- nvinfo : EIATTR_KPARAM_INFO
	.align		4
.L_69:
        /*0048*/ 	.byte	0x04, 0x17
        /*004a*/ 	.short	(.L_71 - .L_70)
.L_70:
        /*004c*/ 	.word	0x00000000
        /*0050*/ 	.short	0x0003
        /*0052*/ 	.short	0x0018
        /*0054*/ 	.byte	0x00, 0xf0, 0x11, 0x00


	//----- nvinfo : EIATTR_KPARAM_INFO
	.align		4
.L_71:
        /*0058*/ 	.byte	0x04, 0x17
        /*005a*/ 	.short	(.L_73 - .L_72)
.L_72:
        /*005c*/ 	.word	0x00000000
        /*0060*/ 	.short	0x0002
        /*0062*/ 	.short	0x0010
        /*0064*/ 	.byte	0x00, 0xf5, 0x21, 0x00


	//----- nvinfo : EIATTR_KPARAM_INFO
	.align		4
.L_73:
        /*0068*/ 	.byte	0x04, 0x17
        /*006a*/ 	.short	(.L_75 - .L_74)
.L_74:
        /*006c*/ 	.word	0x00000000
        /*0070*/ 	.short	0x0001
        /*0072*/ 	.short	0x0008
        /*0074*/ 	.byte	0x00, 0xf0, 0x11, 0x00


	//----- nvinfo : EIATTR_KPARAM_INFO
	.align		4
.L_75:
        /*0078*/ 	.byte	0x04, 0x17
        /*007a*/ 	.short	(.L_77 - .L_76)
.L_76:
        /*007c*/ 	.word	0x00000000
        /*0080*/ 	.short	0x0000
        /*0082*/ 	.short	0x0000
        /*0084*/ 	.byte	0x00, 0xf5, 0x21, 0x00


	//----- nvinfo : EIATTR_SPARSE_MMA_MASK
	.align		4
.L_77:
        /*0088*/ 	.byte	0x03, 0x50
        /*008a*/ 	.short	0x0000


	//----- nvinfo : EIATTR_MAXREG_COUNT
	.align		4
        /*008c*/ 	.byte	0x03, 0x1b
        /*008e*/ 	.short	0x00ff


	//----- nvinfo : EIATTR_MERCURY_ISA_VERSION
	.align		4
        /*0090*/ 	.byte	0x03, 0x5f
        /*0092*/ 	.short	0x0101


	//----- nvinfo : EIATTR_VRC_CTA_INIT_COUNT
	.align		4
        /*0094*/ 	.byte	0x02, 0x4a
	.zero		1
	.zero		1


	//----- nvinfo : EIATTR_EXIT_INSTR_OFFSETS
	.align		4
        /*0098*/ 	.byte	0x04, 0x1c
        /*009a*/ 	.short	(.L_79 - .L_78)


	//   ....[0]....
.L_78:
        /*009c*/ 	.word	0x000000d0


	//   ....[1]....
        /*00a0*/ 	.word	0x00000250


	//----- nvinfo : EIATTR_CBANK_PARAM_SIZE
	.align		4
.L_79:
        /*00a4*/ 	.byte	0x03, 0x19
        /*00a6*/ 	.short	0x0034


	//----- nvinfo : EIATTR_PARAM_CBANK
	.align		4
        /*00a8*/ 	.byte	0x04, 0x0a
        /*00aa*/ 	.short	(.L_81 - .L_80)
	.align		4
.L_80:
        /*00ac*/ 	.word	index@(.nv.constant0._Z22nppiMul_32f_C1R_kernelPKfiS0_iPfiii)
        /*00b0*/ 	.short	0x0380
        /*00b2*/ 	.short	0x0034


	//----- nvinfo : EIATTR_SW_WAR
	.align		4
.L_81:
        /*00b4*/ 	.byte	0x04, 0x36
        /*00b6*/ 	.short	(.L_83 - .L_82)
.L_82:
        /*00b8*/ 	.word	0x00000008
.L_83:


//--------------------- .nv.info._Z25nppiMul_16s_C1RSfs_kernelPKsiS0_iPsiiii --------------------------
	.section	.nv.info._Z25nppiMul_16s_C1RSfs_kernelPKsiS0_iPsiiii,"",@"SHT_CUDA_INFO"
	.sectionflags	@""
	.align	4


	//----- nvinfo : EIATTR_CUDA_API_VERSION
	.align		4
        /*0000*/ 	.byte	0x04, 0x37
        /*0002*/ 	.short	(.L_85 - .L_84)
.L_84:
        /*0004*/ 	.word	0x00000082


	//----- nvinfo : EIATTR_KPARAM_INFO
	.align		4
.L_85:
        /*0008*/ 	.byte	0x04, 0x17
        /*000a*/ 	.short	(.L_87 - .L_86)
.L_86:
        /*000c*/ 	.word	0x00000000
        /*0010*/ 	.short	0x0008
        /*0012*/ 	.short	0x0034
        /*0014*/ 	.byte	0x00, 0xf0, 0x11, 0x00


	//----- nvinfo : EIATTR_KPARAM_INFO
	.align		4
.L_87:
        /*0018*/ 	.byte	0x04, 0x17
        /*001a*/ 	.short	(.L_89 - .L_88)
.L_88:
        /*001c*/ 	.word	0x00000000
        /*0020*/ 	.short	0x0007
        /*0022*/ 	.short	0x0030
        /*0024*/ 	.byte	0x00, 0xf0, 0x11, 0x00


	//----- nvinfo : EIATTR_KPARAM_INFO
	.align		4
.L_89:
        /*0028*/ 	.byte	0x04, 0x17
        /*002a*/ 	.short	(.L_91 - .L_90)
.L_90:
        /*002c*/ 	.word	0x00000000
        /*0030*/ 	.short	0x0006
        /*0032*/ 	.short	0x002c
        /*0034*/ 	.byte	0x00, 0xf0, 0x11, 0x00


	//----- nvinfo : EIATTR_KPARAM_INFO
	.align		4
.L_91:
        /*0038*/ 	.byte	0x04, 0x17
        /*003a*/ 	.short	(.L_93 - .L_92)
.L_92:
        /*003c*/ 	.word	0x00000000
        /*0040*/ 	.short	0x0005
        /*0042*/ 	.short	0x0028
        /*0044*/ 	.byte	0x00, 0xf0, 0x11, 0x00


	//----- nvinfo : EIATTR_KPARAM_INFO
	.align		4
.L_93:
        /*0048*/ 	.byte	0x04, 0x17
        /*004a*/ 	.short	(.L_95 - .L_94)
.L_94:
        /*004c*/ 	.word	0x00000000
        /*0050*/ 	.short	0x0004
        /*0052*/ 	.short	0x0020
        /*0054*/ 	.byte	0x00, 0xf5, 0x21, 0x00


	//----- nvinfo : EIATTR_KPARAM_INFO
	.align		4
.L_95:
        /*0058*/ 	.byte	0x04, 0x17
        /*005a*/ 	.short	(.L_97 - .L_96)
.L_96:
        /*005c*/ 	.word	0x00000000
        /*0060*/ 	.short	0x0003
        /*0062*/ 	.short	0x0018
        /*0064*/ 	.byte	0x00, 0xf0, 0x11, 0x00


	//----- nvinfo : EIATTR_KPARAM_INFO
	.align		4
.L_97:
        /*0068*/ 	.byte	0x04, 0x17
        /*006a*/ 	.short	(.L_99 - .L_98)
.L_98:
        /*006c*/ 	.word	0x00000000
        /*0070*/ 	.short	0x0002
        /*0072*/ 	.short	0x0010
        /*0074*/ 	.byte	0x00, 0xf5, 0x21, 0x00


	//----- nvinfo : EIATTR_KPARAM_INFO
	.align		4
.L_99:
        /*0078*/ 	.byte	0x04, 0x17
        /*007a*/ 	.short	(.L_101 - .L_100)
.L_100:
        /*007c*/ 	.word	0x00000000
        /*0080*/ 	.short	0x0001
        /*0082*/ 	.short	0x0008
        /*0084*/ 	.byte	0x00, 0xf0, 0x11, 0x00


	//----- nvinfo : EIATTR_KPARAM_INFO
	.align		4
.L_101:
        /*0088*/ 	.byte	0x04, 0x17
        /*008a*/ 	.short	(.L_103 - .L_102)
.L_102:
        /*008c*/ 	.word	0x00000000
        /*0090*/ 	.short	0x0000
        /*0092*/ 	.short	0x0000
        /*0094*/ 	.byte	0x00, 0xf5, 0x21, 0x00


	//----- nvinfo : EIATTR_SPARSE_MMA_MASK
	.align		4
.L_103:
        /*0098*/ 	.byte	0x03, 0x50
        /*009a*/ 	.short	0x0000


	//----- nvinfo : EIATTR_MAXREG_COUNT
	.align		4
        /*009c*/ 	.byte	0x03, 0x1b
        /*009e*/ 	.short	0x00ff


	//----- nvinfo : EIATTR_MERCURY_ISA_VERSION
	.align		4
        /*00a0*/ 	.byte	0x03, 0x5f
        /*00a2*/ 	.short	0x0101


	//----- nvinfo : EIATTR_VRC_CTA_INIT_COUNT
	.align		4
        /*00a4*/ 	.byte	0x02, 0x4a
	.zero		1
	.zero		1


	//----- nvinfo : EIATTR_EXIT_INSTR_OFFSETS
	.align		4
        /*00a8*/ 	.byte	0x04, 0x1c
        /*00aa*/ 	.short	(.L_105 - .L_104)


	//   ....[0]....
.L_104:
        /*00ac*/ 	.word	0x000000d0


	//   ....[1]....
        /*00b0*/ 	.word	0x00000360


	//----- nvinfo : EIATTR_CBANK_PARAM_SIZE
	.align		4
.L_105:
        /*00b4*/ 	.byte	0x03, 0x19
        /*00b6*/ 	.short	0x0038


	//----- nvinfo : EIATTR_PARAM_CBANK
	.align		4
        /*00b8*/ 	.byte	0x04, 0x0a
        /*00ba*/ 	.short	(.L_107 - .L_106)
	.align		4
.L_106:
        /*00bc*/ 	.word	index@(.nv.constant0._Z25nppiMul_16s_C1RSfs_kernelPKsiS0_iPsiiii)
        /*00c0*/ 	.short	0x0380
        /*00c2*/ 	.short	0x0038


	//----- nvinfo : EIATTR_SW_WAR
	.align		4
.L_107:
        /*00c4*/ 	.byte	0x04, 0x36
        /*00c6*/ 	.short	(.L_109 - .L_108)
.L_108:
        /*00c8*/ 	.word	0x00000008
.L_109:


//--------------------- .nv.info._Z25nppiMul_16u_C1RSfs_kernelPKtiS0_iPtiiii --------------------------
	.section	.nv.info._Z25nppiMul_16u_C1RSfs_kernelPKtiS0_iPtiiii,"",@"SHT_CUDA_INFO"
	.sectionflags	@""
	.align	4


	//----- nvinfo : EIATTR_CUDA_API_VERSION
	.align		4
        /*0000*/ 	.byte	0x04, 0x37
        /*0002*/ 	.short	(.L_111 - .L_110)
.L_110:
        /*0004*/ 	.word	0x00000082


	//----- nvinfo : EIATTR_KPARAM_INFO
	.align		4
.L_111:
        /*0008*/ 	.byte	0x04, 0x17
        /*000a*/ 	.short	(.L_113 - .L_112)
.L_112:
        /*000c*/ 	.word	0x00000000
        /*0010*/ 	.short	0x0008
        /*0012*/ 	.short	0x0034
        /*0014*/ 	.byte	0x00, 0xf0, 0x11, 0x00


	//----- nvinfo : EIATTR_KPARAM_INFO
	.align		4
.L_113:
        /*0018*/ 	.byte	0x04, 0x17
        /*001a*/ 	.short	(.L_115 - .L_114)
.L_114:
        /*001c*/ 	.word	0x00000000
        /*0020*/ 	.short	0x0007
        /*0022*/ 	.short	0x0030
        /*0024*/ 	.byte	0x00, 0xf0, 0x11, 0x00


	//----- nvinfo : EIATTR_KPARAM_INFO
	.align		4
.L_115:
        /*0028*/ 	.byte	0x04, 0x17
        /*002a*/ 	.short	(.L_117 - .L_116)
.L_116:
        /*002c*/ 	.word	0x00000000
        /*0030*/ 	.short	0x0006
        /*0032*/ 	.short	0x002c
        /*0034*/ 	.byte	0x00, 0xf0, 0x11, 0x00


	//----- nvinfo : EIATTR_KPARAM_INFO
	.align		4
.L_117:
        /*0038*/ 	.byte	0x04, 0x17
        /*003a*/ 	.short	(.L_119 - .L_118)
.L_118:
        /*003c*/ 	.word	0x00000000
        /*0040*/ 	.short	0x0005
        /*0042*/ 	.short	0x0028
        /*0044*/ 	.byte	0x00, 0xf0, 0x11, 0x00


	//----- nvinfo : EIATTR_KPARAM_INFO
	.align		4
.L_119:
        /*0048*/ 	.byte	0x04, 0x17
        /*004a*/ 	.short	(.L_121 - .L_120)
.L_120:
        /*004c*/ 	.word	0x00000000
        /*0050*/ 	.short	0x0004
        /*0052*/ 	.short	0x0020
        /*0054*/ 	.byte	0x00, 0xf5, 0x21, 0x00


	//----- nvinfo : EIATTR_KPARAM_INFO
	.align		4
.L_121:
        /*0058*/ 	.byte	0x04, 0x17
        /*005a*/ 	.short	(.L_123 - .L_122)
.L_122:
        /*005c*/ 	.word	0x00000000
        /*0060*/ 	.short	0x0003
        /*0062*/ 	.short	0x0018
        /*0064*/ 	.byte	0x00, 0xf0, 0x11, 0x00


	//----- nvinfo : EIATTR_KPARAM_INFO
	.align		4
.L_123:
        /*0068*/ 	.byte	0x04, 0x17
        /*006a*/ 	.short	(.L_125 - .L_124)
.L_124:
        /*006c*/ 	.word	0x00000000
        /*0070*/ 	.short	0x0002
        /*0072*/ 	.short	0x0010
        /*0074*/ 	.byte	0x00, 0xf5, 0x21, 0x00


	//----- nvinfo : EIATTR_KPARAM_INFO
	.align		4
.L_125:
        /*0078*/ 	.byte	0x04, 0x17
        /*007a*/ 	.short	(.L_127 - .L_126)
.L_126:
        /*007c*/ 	.word	0x00000000
        /*0080*/ 	.short	0x0001
        /*0082*/ 	.short	0x0008
        /*0084*/ 	.byte	0x00, 0xf0, 0x11, 0x00


	//----- nvinfo : EIATTR_KPARAM_INFO
	.align		4
.L_127:
        /*0088*/ 	.byte	0x04, 0x17
        /*008a*/ 	.short	(.L_129 - .L_128)
.L_128:
        /*008c*/ 	.word	0x00000000
        /*0090*/ 	.short	0x0000
        /*0092*/ 	.short	0x0000
        /*0094*/ 	.byte	0x00, 0xf5, 0x21, 0x00


	//----- nvinfo : EIATTR_SPARSE_MMA_MASK
	.align		4
.L_129:
        /*0098*/ 	.byte	0x03, 0x50
        /*009a*/ 	.short	0x0000


	//----- nvinfo : EIATTR_MAXREG_COUNT
	.align		4
        /*009c*/ 	.byte	0x03, 0x1b
        /*009e*/ 	.short	0x00ff


	//----- nvinfo : EIATTR_MERCURY_ISA_VERSION
	.align		4
        /*00a0*/ 	.byte	0x03, 0x5f
        /*00a2*/ 	.short	0x0101


	//----- nvinfo : EIATTR_VRC_CTA_INIT_COUNT
	.align		4
        /*00a4*/ 	.byte	0x02, 0x4a
	.zero		1
	.zero		1


	//----- nvinfo : EIATTR_EXIT_INSTR_OFFSETS
	.align		4
        /*00a8*/ 	.byte	0x04, 0x1c
        /*00aa*/ 	.short	(.L_131 - .L_130)


	//   ....[0]....
.L_130:
        /*00ac*/ 	.word	0x000000d0


	//   ....[1]....
        /*00b0*/ 	.word	0x00000360


	//----- nvinfo : EIATTR_CBANK_PARAM_SIZE
	.align		4
.L_131:
        /*00b4*/ 	.byte	0x03, 0x19
        /*00b6*/ 	.short	0x0038


	//----- nvinfo : EIATTR_PARAM_CBANK
	.align		4
        /*00b8*/ 	.byte	0x04, 0x0a
        /*00ba*/ 	.short	(.L_133 - .L_132)
	.align		4
.L_132:
        /*00bc*/ 	.word	index@(.nv.constant0._Z25nppiMul_16u_C1RSfs_kernelPKtiS0_iPtiiii)
        /*00c0*/ 	.short	0x0380
        /*00c2*/ 	.short	0x0038


	//----- nvinfo : EIATTR_SW_WAR
	.align		4
.L_133:
        /*00c4*/ 	.byte	0x04, 0x36
        /*00c6*/ 	.short	(.L_135 - .L_134)
.L_134:
        /*00c8*/ 	.word	0x00000008
.L_135:


//--------------------- .nv.info._Z24nppiMul_8u_C3RSfs_kernelPKhiS0_iPhiiii --------------------------
	.section	.nv.info._Z24nppiMul_8u_C3RSfs_kernelPKhiS0_iPhiiii,"",@"SHT_CUDA_INFO"
	.sectionflags	@""
	.align	4


	//----- nvinfo : EIATTR_CUDA_API_VERSION
	.align		4
        /*0000*/ 	.byte	0x04, 0x37
        /*0002*/ 	.short	(.L_137 - .L_136)
.L_136:
        /*0004*/ 	.word	0x00000082


	//----- nvinfo : EIATTR_KPARAM_INFO
	.align		4
.L_137:
        /*0008*/ 	.byte	0x04, 0x17
        /*000a*/ 	.short	(.L_139 - .L_138)
.L_138:
        /*000c*/ 	.word	0x00000000
        /*0010*/ 	.short	0x0008
        /*0012*/ 	.short	0x0034
        /*0014*/ 	.byte	0x00, 0xf0, 0x11, 0x00


	//----- nvinfo : EIATTR_KPARAM_INFO
	.align		4
.L_139:
        /*0018*/ 	.byte	0x04, 0x17
        /*001a*/ 	.short	(.L_141 - .L_140)
.L_140:
        /*001c*/ 	.word	0x00000000
        /*0020*/ 	.short	0x0007
        /*0022*/ 	.short	0x0030
        /*0024*/ 	.byte	0x00, 0xf0, 0x11, 0x00


	//----- nvinfo : EIATTR_KPARAM_INFO
	.align		4
.L_141:
        /*0028*/ 	.byte	0x04, 0x17
        /*002a*/ 	.short	(.L_143 - .L_142)
.L_142:
        /*002c*/ 	.word	0x00000000
        /*0030*/ 	.short	0x0006
        /*0032*/ 	.short	0x002c
        /*0034*/ 	.byte	0x00, 0xf0, 0x11, 0x00


	//----- nvinfo : EIATTR_KPARAM_INFO
	.align		4
.L_143:
        /*0038*/ 	.byte	0x04, 0x17
        /*003a*/ 	.short	(.L_145 - .L_144)
.L_144:
        /*003c*/ 	.word	0x00000000
        /*0040*/ 	.short	0x0005
        /*0042*/ 	.short	0x0028
        /*0044*/ 	.byte	0x00, 0xf0, 0x11, 0x00


	//----- nvinfo : EIATTR_KPARAM_INFO
	.align		4
.L_145:
        /*0048*/ 	.byte	0x04, 0x17
        /*004a*/ 	.short	(.L_147 - .L_146)
.L_146:
        /*004c*/ 	.word	0x00000000
        /*0050*/ 	.short	0x0004
        /*0052*/ 	.short	0x0020
        /*0054*/ 	.byte	0x00, 0xf5, 0x21, 0x00


	//----- nvinfo : EIATTR_KPARAM_INFO
	.align		4
.L_147:
        /*0058*/ 	.byte	0x04, 0x17
        /*005a*/ 	.short	(.L_149 - .L_148)
.L_148:
        /*005c*/ 	.word	0x00000000
        /*0060*/ 	.short	0x0003
        /*0062*/ 	.short	0x0018
        /*0064*/ 	.byte	0x00, 0xf0, 0x11, 0x00


	//----- nvinfo : EIATTR_KPARAM_INFO
	.align		4
.L_149:
        /*0068*/ 	.byte	0x04, 0x17
        /*006a*/ 	.short	(.L_151 - .L_150)
.L_150:
        /*006c*/ 	.word	0x00000000
        /*0070*/ 	.short	0x0002
        /*0072*/ 	.short	0x0010
        /*0074*/ 	.byte	0x00, 0xf5, 0x21, 0x00


	//----- nvinfo : EIATTR_KPARAM_INFO
	.align		4
.L_151:
        /*0078*/ 	.byte	0x04, 0x17
        /*007a*/ 	.short	(.L_153 - .L_152)
.L_152:
        /*007c*/ 	.word	0x00000000
        /*0080*/ 	.short	0x0001
        /*0082*/ 	.short	0x0008
        /*0084*/ 	.byte	0x00, 0xf0, 0x11, 0x00


	//----- nvinfo : EIATTR_KPARAM_INFO
	.align		4
.L_153:
        /*0088*/ 	.byte	0x04, 0x17
        /*008a*/ 	.short	(.L_155 - .L_154)
.L_154:
        /*008c*/ 	.word	0x00000000
        /*0090*/ 	.short	0x0000
        /*0092*/ 	.short	0x0000
        /*0094*/ 	.byte	0x00, 0xf5, 0x21, 0x00


	//----- nvinfo : EIATTR_SPARSE_MMA_MASK
	.align		4
.L_155:
        /*0098*/ 	.byte	0x03, 0x50
        /*009a*/ 	.short	0x0000


	//----- nvinfo : EIATTR_MAXREG_COUNT
	.align		4
        /*009c*/ 	.byte	0x03, 0x1b
        /*009e*/ 	.short	0x00ff


	//----- nvinfo : EIATTR_MERCURY_ISA_VERSION
	.align		4
        /*00a0*/ 	.byte	0x03, 0x5f
        /*00a2*/ 	.short	0x0101


	//----- nvinfo : EIATTR_VRC_CTA_INIT_COUNT
	.align		4
        /*00a4*/ 	.byte	0x02, 0x4a
	.zero		1
	.zero		1


	//----- nvinfo : EIATTR_EXIT_INSTR_OFFSETS
	.align		4
        /*00a8*/ 	.byte	0x04, 0x1c
        /*00aa*/ 	.short	(.L_157 - .L_156)


	//   ....[0]....
.L_156:
        /*00ac*/ 	.word	0x000000d0


	//   ....[1]....
        /*00b0*/ 	.word	0x000003d0


	//----- nvinfo : EIATTR_CBANK_PARAM_SIZE
	.align		4
.L_157:
        /*00b4*/ 	.byte	0x03, 0x19
        /*00b6*/ 	.short	0x0038


	//----- nvinfo : EIATTR_PARAM_CBANK
	.align		4
        /*00b8*/ 	.byte	0x04, 0x0a
        /*00ba*/ 	.short	(.L_159 - .L_158)
	.align		4
.L_158:
        /*00bc*/ 	.word	index@(.nv.constant0._Z24nppiMul_8u_C3RSfs_kernelPKhiS0_iPhiiii)
        /*00c0*/ 	.short	0x0380
        /*00c2*/ 	.short	0x0038


	//----- nvinfo : EIATTR_SW_WAR
	.align		4
.L_159:
        /*00c4*/ 	.byte	0x04, 0x36
        /*00c6*/ 	.short	(.L_161 - .L_160)
.L_160:
        /*00c8*/ 	.word	0x00000008
.L_161:


//--------------------- .nv.info._Z24nppiMul_8u_C1RSfs_kernelPKhiS0_iPhiiii --------------------------
	.section	.nv.info._Z24nppiMul_8u_C1RSfs_kernelPKhiS0_iPhiiii,"",@"SHT_CUDA_INFO"
	.sectionflags	@""
	.align	4


	//----- nvinfo : EIATTR_CUDA_API_VERSION
	.align		4
        /*0000*/ 	.byte	0x04, 0x37
        /*0002*/ 	.short	(.L_163 - .L_162)
.L_162:
        /*0004*/ 	.word	0x00000082


	//----- nvinfo : EIATTR_KPARAM_INFO
	.align		4
.L_163:
        /*0008*/ 	.byte	0x04, 0x17
        /*000a*/ 	.short	(.L_165 - .L_164)
.L_164:
        /*000c*/ 	.word	0x00000000
        /*0010*/ 	.short	0x0008
        /*0012*/ 	.short	0x0034
        /*0014*/ 	.byte	0x00, 0xf0, 0x11, 0x00


	//----- nvinfo : EIATTR_KPARAM_INFO
	.align		4
.L_165:
        /*0018*/ 	.byte	0x04, 0x17
        /*001a*/ 	.short	(.L_167 - .L_166)
.L_166:
        /*001c*/ 	.word	0x00000000
        /*0020*/ 	.short	0x0007
        /*0022*/ 	.short	0x0030
        /*0024*/ 	.byte	0x00, 0xf0, 0x11, 0x00


	//----- nvinfo : EIATTR_KPARAM_INFO
	.align		4
.L_167:
        /*0028*/ 	.byte	0x04, 0x17
        /*002a*/ 	.short	(.L_169 - .L_168)
.L_168:
        /*002c*/ 	.word	0x00000000
        /*0030*/ 	.short	0x0006
        /*0032*/ 	.short	0x002c
        /*0034*/ 	.byte	0x00, 0xf0, 0x11, 0x00


	//----- nvinfo : EIATTR_KPARAM_INFO
	.align		4
.L_169:
        /*0038*/ 	.byte	0x04, 0x17
        /*003a*/ 	.short	(.L_171 - .L_170)
.L_170:
        /*003c*/ 	.word	0x00000000
        /*0040*/ 	.short	0x0005
        /*0042*/ 	.short	0x0028
        /*0044*/ 	.byte	0x00, 0xf0, 0x11, 0x00


	//----- nvinfo : EIATTR_KPARAM_INFO
	.align		4
.L_171:
        /*0048*/ 	.byte	0x04, 0x17
        /*004a*/ 	.short	(.L_173 - .L_172)
.L_172:
        /*004c*/ 	.word	0x00000000
        /*0050*/ 	.short	0x0004
        /*0052*/ 	.short	0x0020
        /*0054*/ 	.byte	0x00, 0xf5, 0x21, 0x00


	//----- nvinfo : EIATTR_KPARAM_INFO
	.align		4
.L_173:
        /*0058*/ 	.byte	0x04, 0x17
        /*005a*/ 	.short	(.L_175 - .L_174)
.L_174:
        /*005c*/ 	.word	0x00000000
        /*0060*/ 	.short	0x0003
        /*0062*/ 	.short	0x0018
        /*0064*/ 	.byte	0x00, 0xf0, 0x11, 0x00


	//----- nvinfo : EIATTR_KPARAM_INFO
	.align		4
.L_175:
        /*0068*/ 	.byte	0x04, 0x17
        /*006a*/ 	.short	(.L_177 - .L_176)
.L_176:
        /*006c*/ 	.word	0x00000000
        /*0070*/ 	.short	0x0002
        /*0072*/ 	.short	0x0010
        /*0074*/ 	.byte	0x00, 0xf5, 0x21, 0x00


	//----- nvinfo : EIATTR_KPARAM_INFO
	.align		4
.L_177:
        /*0078*/ 	.byte	0x04, 0x17
        /*007a*/ 	.short	(.L_179 - .L_178)
.L_178:
        /*007c*/ 	.word	0x00000000
        /*0080*/ 	.short	0x0001
        /*0082*/ 	.short	0x0008
        /*0084*/ 	.byte	0x00, 0xf0, 0x11, 0x00


	//----- nvinfo : EIATTR_KPARAM_INFO
	.align		4
.L_179:
        /*0088*/ 	.byte	0x04, 0x17
        /*008a*/ 	.short	(.L_181 - .L_180)
.L_180:
        /*008c*/ 	.word	0x00000000
        /*0090*/ 	.short	0x0000
        /*0092*/ 	.short	0x0000
        /*0094*/ 	.byte	0x00, 0xf5, 0x21, 0x00


	//----- nvinfo : EIATTR_SPARSE_MMA_MASK
	.align		4
.L_181:
        /*0098*/ 	.byte	0x03, 0x50
        /*009a*/ 	.short	0x0000


	//----- nvinfo : EIATTR_MAXREG_COUNT
	.align		4
        /*009c*/ 	.byte	0x03, 0x1b
        /*009e*/ 	.short	0x00ff


	//----- nvinfo : EIATTR_MERCURY_ISA_VERSION
	.align		4
        /*00a0*/ 	.byte	0x03, 0x5f
        /*00a2*/ 	.short	0x0101


	//----- nvinfo : EIATTR_VRC_CTA_INIT_COUNT
	.align		4
        /*00a4*/ 	.byte	0x02, 0x4a
	.zero		1
	.zero		1


	//----- nvinfo : EIATTR_EXIT_INSTR_OFFSETS
	.align		4
        /*00a8*/ 	.byte	0x04, 0x1c
        /*00aa*/ 	.short	(.L_183 - .L_182)


	//   ....[0]....
.L_182:
        /*00ac*/ 	.word	0x000000d0


	//   ....[1]....
        /*00b0*/ 	.word	0x000002e0


	//----- nvinfo : EIATTR_CBANK_PARAM_SIZE
	.align		4
.L_183:
        /*00b4*/ 	.byte	0x03, 0x19
        /*00b6*/ 	.short	0x0038


	//----- nvinfo : EIATTR_PARAM_CBANK
	.align		4
        /*00b8*/ 	.byte	0x04, 0x0a
        /*00ba*/ 	.short	(.L_185 - .L_184)
	.align		4
.L_184:
        /*00bc*/ 	.word	index@(.nv.constant0._Z24nppiMul_8u_C1RSfs_kernelPKhiS0_iPhiiii)
        /*00c0*/ 	.short	0x0380
        /*00c2*/ 	.short	0x0038


	//----- nvinfo : EIATTR_SW_WAR
	.align		4
.L_185:
        /*00c4*/ 	.byte	0x04, 0x36
        /*00c6*/ 	.short	(.L_187 - .L_186)
.L_186:
        /*00c8*/ 	.word	0x00000008
.L_187:


//--------------------- .nv.callgraph             --------------------------
	.section	.nv.callgraph,"",@"SHT_CUDA_CALLGRAPH"
	.align	4
	.sectionentsize	8
	.align		4
        /*0000*/ 	.word	0x00000000
	.align		4
        /*0004*/ 	.word	0xffffffff
	.align		4
        /*0008*/ 	.word	0x00000000
	.align		4
        /*000c*/ 	.word	0xfffffffe
	.align		4
        /*0010*/ 	.word	0x00000000
	.align		4
        /*0014*/ 	.word	0xfffffffd
	.align		4
        /*0018*/ 	.word	0x00000000
	.align		4
        /*001c*/ 	.word	0xfffffffc


//--------------------- .text._Z22nppiMul_32f_C3R_kernelPKfiS0_iPfiii --------------------------
	.section	.text._Z22nppiMul_32f_C3R_kernelPKfiS0_iPfiii,"ax",@progbits
	.align	128
        .global         _Z22nppiMul_32f_C3R_kernelPKfiS0_iPfiii
        .type           _Z22nppiMul_32f_C3R_kernelPKfiS0_iPfiii,@function
        .size           _Z22nppiMul_32f_C3R_kernelPKfiS0_iPfiii,(.L_x_6 - _Z22nppiMul_32f_C3R_kernelPKfiS0_iPfiii)
        .other          _Z22nppiMul_32f_C3R_kernelPKfiS0_iPfiii,@"STO_CUDA_ENTRY STV_DEFAULT"
_Z22nppiMul_32f_C3R_kernelPKfiS0_iPfiii:
.text._Z22nppiMul_32f_C3R_kernelPKfiS0_iPfiii:
[----:B------:R-:W-:Y:S01]  /*0000*/  LDC R1, c[0x0][0x37c] ;  /* 0x0000df00ff017b82 */ /* 0x000fe20000000800 */
[----:B------:R-:W0:Y:S07]  /*0010*/  S2R R5, SR_TID.Y ;  /* 0x0000000000057919 */ /* 0x000e2e0000002200 */
[----:B------:R-:W1:Y:S01]  /*0020*/  LDC R0, c[0x0][0x360] ;  /* 0x0000d800ff007b82 */ /* 0x000e620000000800 */
[----:B------:R-:W2:Y:S01]  /*0030*/  LDCU UR6, c[0x0][0x3b0] ;  /* 0x00007600ff0677ac */ /* 0x000ea20008000800 */
[----:B------:R-:W1:Y:S01]  /*0040*/  S2R R3, SR_TID.X ;  /* 0x0000000000037919 */ /* 0x000e620000002100 */
[----:B------:R-:W3:Y:S05]  /*0050*/  LDCU UR7, c[0x0][0x3ac] ;  /* 0x00007580ff0777ac */ /* 0x000eea0008000800 */
[----:B------:R-:W0:Y:S08]  /*0060*/  S2UR UR5, SR_CTAID.Y ;  /* 0x00000000000579c3 */ /* 0x000e300000002600 */
[----:B------:R-:W0:Y:S08]  /*0070*/  LDC R6, c[0x0][0x364] ;  /* 0x0000d900ff067b82 */ /* 0x000e300000000800 */
[----:B------:R-:W1:Y:S01]  /*0080*/  S2UR UR4, SR_CTAID.X ;  /* 0x00000000000479c3 */ /* 0x000e620000002500 */
[----:B0-----:R-:W-:-:S05]  /*0090*/  IMAD R6, R6, UR5, R5 ;  /* 0x0000000506067c24 */ /* 0x001fca000f8e0205 */
[----:B--2---:R-:W-:Y:S01]  /*00a0*/  ISETP.GE.AND P0, PT, R6, UR6, PT ;  /* 0x0000000606007c0c */ /* 0x004fe2000bf06270 */
[----:B-1----:R-:W-:-:S05]  /*00b0*/  IMAD R0, R0, UR4, R3 ;  /* 0x0000000400007c24 */ /* 0x002fca000f8e0203 */
[----:B---3--:R-:W-:-:S13]  /*00c0*/  ISETP.GE.OR P0, PT, R0, UR7, P0 ;  /* 0x0000000700007c0c */ /* 0x008fda0008706670 */
[----:B------:R-:W-:Y:S05]  /*00d0*/  @P0 EXIT ;  /* 0x000000000000094d */ /* 0x000fea0003800000 */
[----:B------:R-:W0:Y:S01]  /*00e0*/  LDCU UR4, c[0x0][0x388] ;  /* 0x00007100ff0477ac */ /* 0x000e220008000800 */
[----:B------:R-:W-:Y:S01]  /*00f0*/  LEA R9, R0, R0, 0x1 ;  /* 0x0000000000097211 */ /* 0x000fe200078e08ff */
[----:B------:R-:W1:Y:S01]  /*0100*/  LDCU UR5, c[0x0][0x398] ;  /* 0x00007300ff0577ac */ /* 0x000e620008000800 */
[----:B------:R-:W2:Y:S01]  /*0110*/  LDCU.64 UR6, c[0x0][0x380] ;  /* 0x00007000ff0677ac */ /* 0x000ea20008000a00 */
[----:B------:R-:W3:Y:S01]  /*0120*/  LDCU.64 UR8, c[0x0][0x390] ;  /* 0x00007200ff0877ac */ /* 0x000ee20008000a00 */
[C---:B0-----:R-:W-:Y:S02]  /*0130*/  IMAD R3, R6.reuse, UR4, RZ ;  /* 0x0000000406037c24 */ /* 0x041fe4000f8e02ff */
[----:B-1----:R-:W-:Y:S01]  /*0140*/  IMAD R5, R6, UR5, RZ ;  /* 0x0000000506057c24 */ /* 0x002fe2000f8e02ff */
[----:B------:R-:W0:Y:S02]  /*0150*/  LDCU.64 UR4, c[0x0][0x358] ;  /* 0x00006b00ff0477ac */ /* 0x000e240008000a00 */
[----:B--2---:R-:W-:Y:S01]  /*0160*/  IADD3 R2, P0, PT, R3, UR6, RZ ;  /* 0x0000000603027c10 */ /* 0x004fe2000ff1e0ff */
[----:B------:R-:W1:Y:S01]  /*0170*/  LDCU UR6, c[0x0][0x3a8] ;  /* 0x00007500ff0677ac */ /* 0x000e620008000800 */
[----:B---3--:R-:W-:-:S02]  /*0180*/  IADD3 R4, P1, PT, R5, UR8, RZ ;  /* 0x0000000805047c10 */ /* 0x008fc4000ff3e0ff */
[----:B------:R-:W-:Y:S02]  /*0190*/  LEA.HI.X.SX32 R3, R3, UR7, 0x1, P0 ;  /* 0x0000000703037c11 */ /* 0x000fe400080f0eff */
[----:B------:R-:W-:Y:S01]  /*01a0*/  LEA.HI.X.SX32 R5, R5, UR9, 0x1, P1 ;  /* 0x0000000905057c11 */ /* 0x000fe200088f0eff */
[----:B------:R-:W2:Y:S01]  /*01b0*/  LDCU.64 UR8, c[0x0][0x3a0] ;  /* 0x00007400ff0877ac */ /* 0x000ea20008000a00 */
[----:B------:R-:W-:-:S04]  /*01c0*/  IMAD.WIDE R2, R9, 0x4, R2 ;  /* 0x0000000409027825 */ /* 0x000fc800078e0202 */
[----:B------:R-:W-:Y:S01]  /*01d0*/  IMAD.WIDE R4, R9, 0x4, R4 ;  /* 0x0000000409047825 */ /* 0x000fe200078e0204 */
[----:B0-----:R-:W3:Y:S04]  /*01e0*/  LDG.E R8, desc[UR4][R2.64] ;  /* 0x0000000402087981 */ /* 0x001ee8000c1e1900 */
[----:B------:R-:W3:Y:S01]  /*01f0*/  LDG.E R11, desc[UR4][R4.64] ;  /* 0x00000004040b7981 */ /* 0x000ee2000c1e1900 */
[----:B-1----:R-:W-:-:S05]  /*0200*/  IMAD R0, R6, UR6, RZ ;  /* 0x0000000606007c24 */ /* 0x002fca000f8e02ff */
[----:B--2---:R-:W-:-:S04]  /*0210*/  IADD3 R6, P0, PT, R0, UR8, RZ ;  /* 0x0000000800067c10 */ /* 0x004fc8000ff1e0ff */
[----:B------:R-:W-:-:S03]  /*0220*/  LEA.HI.X.SX32 R7, R0, UR9, 0x1, P0 ;  /* 0x0000000900077c11 */ /* 0x000fc600080f0eff */
[----:B------:R-:W-:-:S04]  /*0230*/  IMAD.WIDE R6, R9, 0x4, R6 ;  /* 0x0000000409067825 */ /* 0x000fc800078e0206 */
[----:B---3--:R-:W-:-:S05]  /*0240*/  FMUL R11, R8, R11 ;  /* 0x0000000b080b7220 */ /* 0x008fca0000400000 */
[----:B------:R-:W-:Y:S04]  /*0250*/  STG.E desc[UR4][R6.64], R11 ;  /* 0x0000000b06007986 */ /* 0x000fe8000c101904 */
[----:B------:R-:W2:Y:S04]  /*0260*/  LDG.E R0, desc[UR4][R2.64+0x4] ;  /* 0x0000040402007981 */ /* 0x000ea8000c1e1900 */
[----:B------:R-:W2:Y:S02]  /*0270*/  LDG.E R9, desc[UR4][R4.64+0x4] ;  /* 0x0000040404097981 */ /* 0x000ea4000c1e1900 */
[----:B--2---:R-:W-:-:S05]  /*0280*/  FMUL R9, R0, R9 ;  /* 0x0000000900097220 */ /* 0x004fca0000400000 */
[----:B------:R-:W-:Y:S04]  /*0290*/  STG.E desc[UR4][R6.64+0x4], R9 ;  /* 0x0000040906007986 */ /* 0x000fe8000c101904 */
[----:B------:R-:W2:Y:S04]  /*02a0*/  LDG.E R0, desc[UR4][R2.64+0x8] ;  /* 0x0000080402007981 */ /* 0x000ea8000c1e1900 */
[----:B------:R-:W2:Y:S02]  /*02b0*/  LDG.E R13, desc[UR4][R4.64+0x8] ;  /* 0x00000804040d7981 */ /* 0x000ea4000c1e1900 */
[----:B--2---:R-:W-:-:S05]  /*02c0*/  FMUL R13, R0, R13 ;  /* 0x0000000d000d7220 */ /* 0x004fca0000400000 */
[----:B------:R-:W-:Y:S01]  /*02d0*/  STG.E desc[UR4][R6.64+0x8], R13 ;  /* 0x0000080d06007986 */ /* 0x000fe2000c101904 */
[----:B------:R-:W-:Y:S05]  /*02e0*/  EXIT ;  /* 0x000000000000794d */ /* 0x000fea0003800000 */
.L_x_0:
[----:B------:R-:W-:-:S00]  /*02f0*/  BRA `(.L_x_0) ;  /* 0xfffffffc00fc7947 */ /* 0x000fc0000383ffff */
[----:B------:R-:W-:-:S00]  /*0300*/  NOP ;  /* 0x0000000000007918 */ /* 0x000fc00000000000 */
[----:B------:R-:W-:-:S00]  /*0310*/  NOP ;  /* 0x0000000000007918 */ /* 0x000fc00000000000 */
[----:B------:R-:W-:-:S00]  /*0320*/  NOP ;  /* 0x0000000000007918 */ /* 0x000fc00000000000 */
[----:B------:R-:W-:-:S00]  /*0330*/  NOP ;  /* 0x0000000000007918 */ /* 0x000fc00000000000 */
[----:B------:R-:W-:-:S00]  /*0340*/  NOP ;  /* 0x0000000000007918 */ /* 0x000fc00000000000 */
[----:B------:R-:W-:-:S00]  /*0350*/  NOP ;  /* 0x0000000000007918 */ /* 0x000fc00000000000 */
[----:B------:R-:W-:-:S00]  /*0360*/  NOP ;  /* 0x0000000000007918 */ /* 0x000fc00000000000 */
[----:B------:R-:W-:-:S00]  /*0370*/  NOP ;  /* 0x0000000000007918 */ /* 0x000fc00000000000 */
.L_x_6:


//--------------------- .text._Z22nppiMul_32f_C1R_kernelPKfiS0_iPfiii --------------------------
	.section	.text._Z22nppiMul_32f_C1R_kernelPKfiS0_iPfiii,"ax",@progbits
	.align	128
        .global         _Z22nppiMul_32f_C1R_kernelPKfiS0_iPfiii
        .type           _Z22nppiMul_32f_C1R_kernelPKfiS0_iPfiii,@function
        .size           _Z22nppiMul_32f_C1R_kernelPKfiS0_iPfiii,(.L_x_7 - _Z22nppiMul_32f_C1R_kernelPKfiS0_iPfiii)
        .other          _Z22nppiMul_32f_C1R_kernelPKfiS0_iPfiii,@"STO_CUDA_ENTRY STV_DEFAULT"
_Z22nppiMul_32f_C1R_kernelPKfiS0_iPfiii:
.text._Z22nppiMul_32f_C1R_kernelPKfiS0_iPfiii:
        /* <DEDUP_REMOVED lines=28> */
[----:B------:R-:W-:Y:S02]  /*01c0*/  IMAD.WIDE R4, R9, 0x4, R4 ;  /* 0x0000000409047825 */ /* 0x000fe400078e0204 */
[----:B0-----:R-:W3:Y:S04]  /*01d0*/  LDG.E R2, desc[UR4][R2.64] ;  /* 0x0000000402027981 */ /* 0x001ee8000c1e1900 */
[----:B------:R-:W3:Y:S01]  /*01e0*/  LDG.E R5, desc[UR4][R4.64] ;  /* 0x0000000404057981 */ /* 0x000ee2000c1e1900 */
[----:B-1----:R-:W-:-:S05]  /*01f0*/  IMAD R0, R0, UR6, RZ ;  /* 0x0000000600007c24 */ /* 0x002fca000f8e02ff */
[----:B--2---:R-:W-:-:S04]  /*0200*/  IADD3 R6, P0, PT, R0, UR8, RZ ;  /* 0x0000000800067c10 */ /* 0x004fc8000ff1e0ff */
[----:B------:R-:W-:-:S03]  /*0210*/  LEA.HI.X.SX32 R7, R0, UR9, 0x1, P0 ;  /* 0x0000000900077c11 */ /* 0x000fc600080f0eff */
[----:B------:R-:W-:-:S04]  /*0220*/  IMAD.WIDE R6, R9, 0x4, R6 ;  /* 0x0000000409067825 */ /* 0x000fc800078e0206 */
[----:B---3--:R-:W-:-:S05]  /*0230*/  FMUL R9, R2, R5 ;  /* 0x0000000502097220 */ /* 0x008fca0000400000 */
[----:B------:R-:W-:Y:S01]  /*0240*/  STG.E desc[UR4][R6.64], R9 ;  /* 0x0000000906007986 */ /* 0x000fe2000c101904 */
[----:B------:R-:W-:Y:S05]  /*0250*/  EXIT ;  /* 0x000000000000794d */ /* 0x000fea0003800000 */
.L_x_1:
        /* <DEDUP_REMOVED lines=10> */
.L_x_7:


//--------------------- .text._Z25nppiMul_16s_C1RSfs_kernelPKsiS0_iPsiiii --------------------------
	.section	.text._Z25nppiMul_16s_C1RSfs_kernelPKsiS0_iPsiiii,"ax",@progbits
	.align	128
        .global         _Z25nppiMul_16s_C1RSfs_kernelPKsiS0_iPsiiii
        .type           _Z25nppiMul_16s_C1RSfs_kernelPKsiS0_iPsiiii,@function
        .size           _Z25nppiMul_16s_C1RSfs_kernelPKsiS0_iPsiiii,(.L_x_8 - _Z25nppiMul_16s_C1RSfs_kernelPKsiS0_iPsiiii)
        .other          _Z25nppiMul_16s_C1RSfs_kernelPKsiS0_iPsiiii,@"STO_CUDA_ENTRY STV_DEFAULT"
_Z25nppiMul_16s_C1RSfs_kernelPKsiS0_iPsiiii:
.text._Z25nppiMul_16s_C1RSfs_kernelPKsiS0_iPsiiii:
        /* <DEDUP_REMOVED lines=15> */
[----:B------:R-:W1:Y:S01]  /*00f0*/  LDC R12, c[0x0][0x3b4] ;  /* 0x0000ed00ff0c7b82 */ /* 0x000e620000000800 */
[----:B------:R-:W2:Y:S01]  /*0100*/  LDCU UR5, c[0x0][0x398] ;  /* 0x00007300ff0577ac */ /* 0x000ea20008000800 */
[----:B------:R-:W3:Y:S01]  /*0110*/  LDCU.64 UR6, c[0x0][0x380] ;  /* 0x00007000ff0677ac */ /* 0x000ee20008000a00 */
[----:B------:R-:W4:Y:S01]  /*0120*/  LDCU.64 UR8, c[0x0][0x390] ;  /* 0x00007200ff0877ac */ /* 0x000f220008000a00 */
[C---:B0-----:R-:W-:Y:S02]  /*0130*/  IMAD R3, R8.reuse, UR4, RZ ;  /* 0x0000000408037c24 */ /* 0x041fe4000f8e02ff */
[----:B--2---:R-:W-:Y:S01]  /*0140*/  IMAD R5, R8, UR5, RZ ;  /* 0x0000000508057c24 */ /* 0x004fe2000f8e02ff */
[----:B------:R-:W0:Y:S02]  /*0150*/  LDCU.64 UR4, c[0x0][0x358] ;  /* 0x00006b00ff0477ac */ /* 0x000e240008000a00 */
[----:B---3--:R-:W-:Y:S01]  /*0160*/  IADD3 R2, P0, PT, R3, UR6, RZ ;  /* 0x0000000603027c10 */ /* 0x008fe2000ff1e0ff */
[----:B------:R-:W2:Y:S01]  /*0170*/  LDCU UR6, c[0x0][0x3a8] ;  /* 0x00007500ff0677ac */ /* 0x000ea20008000800 */
[----:B----4-:R-:W-:-:S02]  /*0180*/  IADD3 R4, P1, PT, R5, UR8, RZ ;  /* 0x0000000805047c10 */ /* 0x010fc4000ff3e0ff */
[----:B------:R-:W-:Y:S02]  /*0190*/  LEA.HI.X.SX32 R3, R3, UR7, 0x1, P0 ;  /* 0x0000000703037c11 */ /* 0x000fe400080f0eff */
[----:B------:R-:W-:Y:S01]  /*01a0*/  LEA.HI.X.SX32 R5, R5, UR9, 0x1, P1 ;  /* 0x0000000905057c11 */ /* 0x000fe200088f0eff */
[----:B------:R-:W3:Y:S01]  /*01b0*/  LDCU.64 UR8, c[0x0][0x3a0] ;  /* 0x00007400ff0877ac */ /* 0x000ee20008000a00 */
[----:B------:R-:W-:-:S04]  /*01c0*/  IMAD.WIDE R2, R0, 0x2, R2 ;  /* 0x0000000200027825 */ /* 0x000fc800078e0202 */
[----:B------:R-:W-:Y:S02]  /*01d0*/  IMAD.WIDE R4, R0, 0x2, R4 ;  /* 0x0000000200047825 */ /* 0x000fe400078e0204 */
[----:B0-----:R0:W4:Y:S04]  /*01e0*/  LDG.E.S16 R2, desc[UR4][R2.64] ;  /* 0x0000000402027981 */ /* 0x001128000c1e1700 */
[----:B------:R-:W4:Y:S01]  /*01f0*/  LDG.E.S16 R5, desc[UR4][R4.64] ;  /* 0x0000000404057981 */ /* 0x000f22000c1e1700 */
[----:B-1----:R-:W-:Y:S01]  /*0200*/  ISETP.GE.AND P0, PT, R12, 0x1, PT ;  /* 0x000000010c00780c */ /* 0x002fe20003f06270 */
[----:B--2---:R-:W-:-:S12]  /*0210*/  IMAD R8, R8, UR6, RZ ;  /* 0x0000000608087c24 */ /* 0x004fd8000f8e02ff */
[----:B------:R-:W-:Y:S02]  /*0220*/  @P0 VIADD R9, R12, 0xffffffff ;  /* 0xffffffff0c090836 */ /* 0x000fe40000000000 */
[----:B------:R-:W-:-:S05]  /*0230*/  @P0 IMAD.MOV.U32 R14, RZ, RZ, 0x1 ;  /* 0x00000001ff0e0424 */ /* 0x000fca00078e00ff */
[CC--:B------:R-:W-:Y:S02]  /*0240*/  @P0 SHF.L.U32 R10, R14.reuse, R9.reuse, RZ ;  /* 0x000000090e0a0219 */ /* 0x0c0fe400000006ff */
[----:B0-----:R-:W-:Y:S01]  /*0250*/  @P0 SHF.L.U64.HI R3, R14, R9, RZ ;  /* 0x000000090e030219 */ /* 0x001fe200000102ff */
[----:B----4-:R-:W-:-:S03]  /*0260*/  IMAD.WIDE R6, R5, R2, RZ ;  /* 0x0000000205067225 */ /* 0x010fc600078e02ff */
[----:B------:R-:W-:-:S05]  /*0270*/  @P0 IADD3 R2, P1, PT, R10, R6, RZ ;  /* 0x000000060a020210 */ /* 0x000fca0007f3e0ff */
[----:B------:R-:W-:-:S05]  /*0280*/  @P0 IMAD.X R3, R3, 0x1, R7, P1 ;  /* 0x0000000103030824 */ /* 0x000fca00008e0607 */
[-CC-:B------:R-:W-:Y:S02]  /*0290*/  @P0 SHF.R.S64 R6, R2, R12.reuse, R3.reuse ;  /* 0x0000000c02060219 */ /* 0x180fe40000001003 */
[----:B------:R-:W-:Y:S02]  /*02a0*/  @P0 SHF.R.S32.HI R7, RZ, R12, R3 ;  /* 0x0000000cff070219 */ /* 0x000fe40000011403 */
[----:B------:R-:W-:Y:S02]  /*02b0*/  ISETP.LT.U32.AND P0, PT, R6, 0x7fff, PT ;  /* 0x00007fff0600780c */ /* 0x000fe40003f01070 */
[C---:B---3--:R-:W-:Y:S02]  /*02c0*/  IADD3 R2, P1, PT, R8.reuse, UR8, RZ ;  /* 0x0000000808027c10 */ /* 0x048fe4000ff3e0ff */
[----:B------:R-:W-:Y:S02]  /*02d0*/  ISETP.LT.AND.EX P0, PT, R7, RZ, PT, P0 ;  /* 0x000000ff0700720c */ /* 0x000fe40003f01300 */
[----:B------:R-:W-:-:S02]  /*02e0*/  LEA.HI.X.SX32 R3, R8, UR9, 0x1, P1 ;  /* 0x0000000908037c11 */ /* 0x000fc400088f0eff */
[----:B------:R-:W-:Y:S02]  /*02f0*/  SEL R5, R6, 0x7fff, P0 ;  /* 0x00007fff06057807 */ /* 0x000fe40000000000 */
[----:B------:R-:W-:Y:S01]  /*0300*/  SEL R4, R7, RZ, P0 ;  /* 0x000000ff07047207 */ /* 0x000fe20000000000 */
[----:B------:R-:W-:Y:S01]  /*0310*/  IMAD.WIDE R2, R0, 0x2, R2 ;  /* 0x0000000200027825 */ /* 0x000fe200078e0202 */
[----:B------:R-:W-:-:S04]  /*0320*/  ISETP.GT.U32.AND P0, PT, R5, -0x8000, PT ;  /* 0xffff80000500780c */ /* 0x000fc80003f04070 */
[----:B------:R-:W-:-:S04]  /*0330*/  ISETP.GT.AND.EX P0, PT, R4, -0x1, PT, P0 ;  /* 0xffffffff0400780c */ /* 0x000fc80003f04300 */
[----:B------:R-:W-:-:S05]  /*0340*/  SEL R5, R5, 0xffff8000, P0 ;  /* 0xffff800005057807 */ /* 0x000fca0000000000 */
[----:B------:R-:W-:Y:S01]  /*0350*/  STG.E.U16 desc[UR4][R2.64], R5 ;  /* 0x0000000502007986 */ /* 0x000fe2000c101504 */
[----:B------:R-:W-:Y:S05]  /*0360*/  EXIT ;  /* 0x000000000000794d */ /* 0x000fea0003800000 */
.L_x_2:
        /* <DEDUP_REMOVED lines=9> */
.L_x_8:


//--------------------- .text._Z25nppiMul_16u_C1RSfs_kernelPKtiS0_iPtiiii --------------------------
	.section	.text._Z25nppiMul_16u_C1RSfs_kernelPKtiS0_iPtiiii,"ax",@progbits
	.align	128
        .global         _Z25nppiMul_16u_C1RSfs_kernelPKtiS0_iPtiiii
        .type           _Z25nppiMul_16u_C1RSfs_kernelPKtiS0_iPtiiii,@function
        .size           _Z25nppiMul_16u_C1RSfs_kernelPKtiS0_iPtiiii,(.L_x_9 - _Z25nppiMul_16u_C1RSfs_kernelPKtiS0_iPtiiii)
        .other          _Z25nppiMul_16u_C1RSfs_kernelPKtiS0_iPtiiii,@"STO_CUDA_ENTRY STV_DEFAULT"
_Z25nppiMul_16u_C1RSfs_kernelPKtiS0_iPtiiii:
.text._Z25nppiMul_16u_C1RSfs_kernelPKtiS0_iPtiiii:
        /* <DEDUP_REMOVED lines=30> */
[----:B0-----:R0:W4:Y:S04]  /*01e0*/  LDG.E.U16 R2, desc[UR4][R2.64] ;  /* 0x0000000402027981 */ /* 0x001128000c1e1500 */
[----:B------:R-:W4:Y:S01]  /*01f0*/  LDG.E.U16 R5, desc[UR4][R4.64] ;  /* 0x0000000404057981 */ /* 0x000f22000c1e1500 */
[----:B-1----:R-:W-:Y:S01]  /*0200*/  ISETP.GE.AND P0, PT, R12, 0x1, PT ;  /* 0x000000010c00780c */ /* 0x002fe20003f06270 */
[----:B--2---:R-:W-:-:S12]  /*0210*/  IMAD R8, R8, UR6, RZ ;  /* 0x0000000608087c24 */ /* 0x004fd8000f8e02ff */
[----:B------:R-:W-:Y:S02]  /*0220*/  @P0 VIADD R9, R12, 0xffffffff ;  /* 0xffffffff0c090836 */ /* 0x000fe40000000000 */
[----:B------:R-:W-:-:S05]  /*0230*/  @P0 IMAD.MOV.U32 R14, RZ, RZ, 0x1 ;  /* 0x00000001ff0e0424 */ /* 0x000fca00078e00ff */
[CC--:B------:R-:W-:Y:S02]  /*0240*/  @P0 SHF.L.U32 R10, R14.reuse, R9.reuse, RZ ;  /* 0x000000090e0a0219 */ /* 0x0c0fe400000006ff */
[----:B0-----:R-:W-:Y:S01]  /*0250*/  @P0 SHF.L.U64.HI R3, R14, R9, RZ ;  /* 0x000000090e030219 */ /* 0x001fe200000102ff */
[----:B----4-:R-:W-:-:S03]  /*0260*/  IMAD.WIDE.U32 R6, R5, R2, RZ ;  /* 0x0000000205067225 */ /* 0x010fc600078e00ff */
        /* <DEDUP_REMOVED lines=11> */
[----:B------:R-:W-:-:S04]  /*0320*/  ISETP.GT.U32.AND P0, PT, R5, RZ, PT ;  /* 0x000000ff0500720c */ /* 0x000fc80003f04070 */
[----:B------:R-:W-:-:S04]  /*0330*/  ISETP.GT.AND.EX P0, PT, R4, RZ, PT, P0 ;  /* 0x000000ff0400720c */ /* 0x000fc80003f04300 */
[----:B------:R-:W-:-:S05]  /*0340*/  SEL R5, R5, RZ, P0 ;  /* 0x000000ff05057207 */ /* 0x000fca0000000000 */
[----:B------:R-:W-:Y:S01]  /*0350*/  STG.E.U16 desc[UR4][R2.64], R5 ;  /* 0x0000000502007986 */ /* 0x000fe2000c101504 */
[----:B------:R-:W-:Y:S05]  /*0360*/  EXIT ;  /* 0x000000000000794d */ /* 0x000fea0003800000 */
.L_x_3:
        /* <DEDUP_REMOVED lines=9> */
.L_x_9:


//--------------------- .text._Z24nppiMul_8u_C3RSfs_kernelPKhiS0_iPhiiii --------------------------
	.section	.text._Z24nppiMul_8u_C3RSfs_kernelPKhiS0_iPhiiii,"ax",@progbits
	.align	128
        .global         _Z24nppiMul_8u_C3RSfs_kernelPKhiS0_iPhiiii
        .type           _Z24nppiMul_8u_C3RSfs_kernelPKhiS0_iPhiiii,@function
        .size           _Z24nppiMul_8u_C3RSfs_kernelPKhiS0_iPhiiii,(.L_x_10 - _Z24nppiMul_8u_C3RSfs_kernelPKhiS0_iPhiiii)
        .other          _Z24nppiMul_8u_C3RSfs_kernelPKhiS0_iPhiiii,@"STO_CUDA_ENTRY STV_DEFAULT"
_Z24nppiMul_8u_C3RSfs_kernelPKhiS0_iPhiiii:
.text._Z24nppiMul_8u_C3RSfs_kernelPKhiS0_iPhiiii:
        /* <DEDUP_REMOVED lines=15> */
[----:B------:R-:W-:Y:S01]  /*00f0*/  IMAD R7, R0, 0x3, RZ ;  /* 0x0000000300077824 */ /* 0x000fe200078e02ff */
[----:B------:R-:W1:Y:S04]  /*0100*/  LDCU UR5, c[0x0][0x398] ;  /* 0x00007300ff0577ac */ /* 0x000e680008000800 */
[----:B------:R-:W-:Y:S01]  /*0110*/  SHF.R.S32.HI R11, RZ, 0x1f, R7 ;  /* 0x0000001fff0b7819 */ /* 0x000fe20000011407 */
[----:B------:R-:W2:Y:S01]  /*0120*/  LDCU.64 UR8, c[0x0][0x380] ;  /* 0x00007000ff0877ac */ /* 0x000ea20008000a00 */
[----:B------:R-:W3:Y:S01]  /*0130*/  LDCU.64 UR10, c[0x0][0x390] ;  /* 0x00007200ff0a77ac */ /* 0x000ee20008000a00 */
[----:B------:R-:W4:Y:S01]  /*0140*/  LDCU.64 UR6, c[0x0][0x358] ;  /* 0x00006b00ff0677ac */ /* 0x000f220008000a00 */
[----:B0-----:R-:W-:-:S02]  /*0150*/  IMAD R4, R6, UR4, RZ ;  /* 0x0000000406047c24 */ /* 0x001fc4000f8e02ff */
[----:B-1----:R-:W-:-:S03]  /*0160*/  IMAD R0, R6, UR5, RZ ;  /* 0x0000000506007c24 */ /* 0x002fc6000f8e02ff */
[--C-:B------:R-:W-:Y:S02]  /*0170*/  SHF.R.S32.HI R3, RZ, 0x1f, R4.reuse ;  /* 0x0000001fff037819 */ /* 0x100fe40000011404 */
[C---:B--2---:R-:W-:Y:S01]  /*0180*/  IADD3 R4, P0, P1, R7.reuse, UR8, R4 ;  /* 0x0000000807047c10 */ /* 0x044fe2000f91e004 */
[----:B------:R-:W0:Y:S01]  /*0190*/  LDCU UR8, c[0x0][0x3a8] ;  /* 0x00007500ff0877ac */ /* 0x000e220008000800 */
[--C-:B---3--:R-:W-:Y:S02]  /*01a0*/  IADD3 R2, P2, P3, R7, UR10, R0.reuse ;  /* 0x0000000a07027c10 */ /* 0x108fe4000fb5e000 */
[----:B------:R-:W-:Y:S02]  /*01b0*/  SHF.R.S32.HI R0, RZ, 0x1f, R0 ;  /* 0x0000001fff007819 */ /* 0x000fe40000011400 */
[C---:B------:R-:W-:Y:S01]  /*01c0*/  IADD3.X R5, PT, PT, R11.reuse, UR9, R3, P0, P1 ;  /* 0x000000090b057c10 */ /* 0x040fe200087e2403 */
[----:B------:R-:W1:Y:S01]  /*01d0*/  LDCU UR9, c[0x0][0x3b4] ;  /* 0x00007680ff0977ac */ /* 0x000e620008000800 */
[----:B------:R-:W-:-:S03]  /*01e0*/  IADD3.X R3, PT, PT, R11, UR11, R0, P2, P3 ;  /* 0x0000000b0b037c10 */ /* 0x000fc600097e6400 */
[----:B----4-:R-:W2:Y:S01]  /*01f0*/  LDG.E.U8 R0, desc[UR6][R4.64] ;  /* 0x0000000604007981 */ /* 0x010ea2000c1e1100 */
[----:B------:R-:W3:Y:S03]  /*0200*/  LDCU.64 UR10, c[0x0][0x3a0] ;  /* 0x00007400ff0a77ac */ /* 0x000ee60008000a00 */
[----:B------:R-:W2:Y:S01]  /*0210*/  LDG.E.U8 R9, desc[UR6][R2.64] ;  /* 0x0000000602097981 */ /* 0x000ea2000c1e1100 */
[----:B------:R-:W-:Y:S01]  /*0220*/  UMOV UR5, 0x1 ;  /* 0x0000000100057882 */ /* 0x000fe20000000000 */
[----:B-1----:R-:W-:Y:S02]  /*0230*/  UIADD3 UR4, UPT, UPT, UR9, -0x1, URZ ;  /* 0xffffffff09047890 */ /* 0x002fe4000fffe0ff */
[----:B------:R-:W-:Y:S02]  /*0240*/  ISETP.LT.AND P0, PT, RZ, UR9, PT ;  /* 0x00000009ff007c0c */ /* 0x000fe4000bf01270 */
[----:B------:R-:W-:Y:S01]  /*0250*/  USHF.L.U32 UR4, UR5, UR4, URZ ;  /* 0x0000000405047299 */ /* 0x000fe200080006ff */
[----:B--2---:R-:W-:-:S02]  /*0260*/  IMAD R9, R0, R9, RZ ;  /* 0x0000000900097224 */ /* 0x004fc400078e02ff */
[----:B0-----:R-:W-:-:S03]  /*0270*/  IMAD R0, R6, UR8, RZ ;  /* 0x0000000806007c24 */ /* 0x001fc6000f8e02ff */
[----:B------:R-:W-:Y:S02]  /*0280*/  VIADD R8, R9, UR4 ;  /* 0x0000000409087c36 */ /* 0x000fe40008000000 */
[--C-:B---3--:R-:W-:Y:S02]  /*0290*/  IADD3 R6, P1, P2, R7, UR10, R0.reuse ;  /* 0x0000000a07067c10 */ /* 0x108fe4000fa3e000 */
[----:B------:R-:W-:Y:S02]  /*02a0*/  SHF.R.S32.HI R0, RZ, 0x1f, R0 ;  /* 0x0000001fff007819 */ /* 0x000fe40000011400 */
[----:B------:R-:W-:Y:S02]  /*02b0*/  @P0 SHF.R.S32.HI R9, RZ, UR9, R8 ;  /* 0x00000009ff090c19 */ /* 0x000fe40008011408 */
[----:B------:R-:W-:Y:S02]  /*02c0*/  IADD3.X R7, PT, PT, R11, UR11, R0, P1, P2 ;  /* 0x0000000b0b077c10 */ /* 0x000fe40008fe4400 */
[----:B------:R-:W-:-:S05]  /*02d0*/  VIMNMX.RELU R9, PT, PT, R9, 0xff, PT ;  /* 0x000000ff09097848 */ /* 0x000fca0003fe1100 */
[----:B------:R0:W-:Y:S04]  /*02e0*/  STG.E.U8 desc[UR6][R6.64], R9 ;  /* 0x0000000906007986 */ /* 0x0001e8000c101106 */
[----:B------:R-:W2:Y:S04]  /*02f0*/  LDG.E.U8 R0, desc[UR6][R4.64+0x1] ;  /* 0x0000010604007981 */ /* 0x000ea8000c1e1100 */
[----:B------:R-:W2:Y:S02]  /*0300*/  LDG.E.U8 R11, desc[UR6][R2.64+0x1] ;  /* 0x00000106020b7981 */ /* 0x000ea4000c1e1100 */
[----:B--2---:R-:W-:-:S04]  /*0310*/  IMAD R0, R0, R11, RZ ;  /* 0x0000000b00007224 */ /* 0x004fc800078e02ff */
[----:B------:R-:W-:-:S05]  /*0320*/  VIADD R8, R0, UR4 ;  /* 0x0000000400087c36 */ /* 0x000fca0008000000 */
[----:B------:R-:W-:-:S04]  /*0330*/  @P0 SHF.R.S32.HI R0, RZ, UR9, R8 ;  /* 0x00000009ff000c19 */ /* 0x000fc80008011408 */
[----:B------:R-:W-:-:S05]  /*0340*/  VIMNMX.RELU R11, PT, PT, R0, 0xff, PT ;  /* 0x000000ff000b7848 */ /* 0x000fca0003fe1100 */
[----:B------:R-:W-:Y:S04]  /*0350*/  STG.E.U8 desc[UR6][R6.64+0x1], R11 ;  /* 0x0000010b06007986 */ /* 0x000fe8000c101106 */
[----:B------:R-:W2:Y:S04]  /*0360*/  LDG.E.U8 R0, desc[UR6][R4.64+0x2] ;  /* 0x0000020604007981 */ /* 0x000ea8000c1e1100 */
[----:B------:R-:W2:Y:S02]  /*0370*/  LDG.E.U8 R13, desc[UR6][R2.64+0x2] ;  /* 0x00000206020d7981 */ /* 0x000ea4000c1e1100 */
[----:B--2---:R-:W-:-:S04]  /*0380*/  IMAD R0, R0, R13, RZ ;  /* 0x0000000d00007224 */ /* 0x004fc800078e02ff */
[----:B------:R-:W-:-:S05]  /*0390*/  VIADD R8, R0, UR4 ;  /* 0x0000000400087c36 */ /* 0x000fca0008000000 */
[----:B------:R-:W-:-:S04]  /*03a0*/  @P0 SHF.R.S32.HI R0, RZ, UR9, R8 ;  /* 0x00000009ff000c19 */ /* 0x000fc80008011408 */
[----:B0-----:R-:W-:-:S05]  /*03b0*/  VIMNMX.RELU R9, PT, PT, R0, 0xff, PT ;  /* 0x000000ff00097848 */ /* 0x001fca0003fe1100 */
[----:B------:R-:W-:Y:S01]  /*03c0*/  STG.E.U8 desc[UR6][R6.64+0x2], R9 ;  /* 0x0000020906007986 */ /* 0x000fe2000c101106 */
[----:B------:R-:W-:Y:S05]  /*03d0*/  EXIT ;  /* 0x000000000000794d */ /* 0x000fea0003800000 */
.L_x_4:
        /* <DEDUP_REMOVED lines=10> */
.L_x_10:


//--------------------- .text._Z24nppiMul_8u_C1RSfs_kernelPKhiS0_iPhiiii --------------------------
	.section	.text._Z24nppiMul_8u_C1RSfs_kernelPKhiS0_iPhiiii,"ax",@progbits
	.align	128
        .global         _Z24nppiMul_8u_C1RSfs_kernelPKhiS0_iPhiiii
        .type           _Z24nppiMul_8u_C1RSfs_kernelPKhiS0_iPhiiii,@function
        .size           _Z24nppiMul_8u_C1RSfs_kernelPKhiS0_iPhiiii,(.L_x_11 - _Z24nppiMul_8u_C1RSfs_kernelPKhiS0_iPhiiii)
        .other          _Z24nppiMul_8u_C1RSfs_kernelPKhiS0_iPhiiii,@"STO_CUDA_ENTRY STV_DEFAULT"
_Z24nppiMul_8u_C1RSfs_kernelPKhiS0_iPhiiii:
.text._Z24nppiMul_8u_C1RSfs_kernelPKhiS0_iPhiiii:
        /* <DEDUP_REMOVED lines=15> */
[----:B------:R-:W-:Y:S01]  /*00f0*/  SHF.R.S32.HI R10, RZ, 0x1f, R0 ;  /* 0x0000001fff0a7819 */ /* 0x000fe20000011400 */
[----:B------:R-:W1:Y:S01]  /*0100*/  LDCU UR4, c[0x0][0x388] ;  /* 0x00007100ff0477ac */ /* 0x000e620008000800 */
[----:B------:R-:W2:Y:S01]  /*0110*/  LDCU.64 UR10, c[0x0][0x390] ;  /* 0x00007200ff0a77ac */ /* 0x000ea20008000a00 */
[----:B------:R-:W3:Y:S01]  /*0120*/  LDCU.64 UR8, c[0x0][0x380] ;  /* 0x00007000ff0877ac */ /* 0x000ee20008000a00 */
[----:B------:R-:W4:Y:S01]  /*0130*/  LDCU.64 UR6, c[0x0][0x358] ;  /* 0x00006b00ff0677ac */ /* 0x000f220008000a00 */
[C---:B0-----:R-:W-:Y:S02]  /*0140*/  IMAD R5, R6.reuse, UR5, RZ ;  /* 0x0000000506057c24 */ /* 0x041fe4000f8e02ff */
[----:B-1----:R-:W-:-:S03]  /*0150*/  IMAD R3, R6, UR4, RZ ;  /* 0x0000000406037c24 */ /* 0x002fc6000f8e02ff */
[----:B------:R-:W-:Y:S02]  /*0160*/  SHF.R.S32.HI R8, RZ, 0x1f, R5 ;  /* 0x0000001fff087819 */ /* 0x000fe40000011405 */
[--C-:B--2---:R-:W-:Y:S02]  /*0170*/  IADD3 R4, P2, P3, R5, UR10, R0.reuse ;  /* 0x0000000a05047c10 */ /* 0x104fe4000fb5e000 */
[----:B------:R-:W-:Y:S02]  /*0180*/  SHF.R.S32.HI R7, RZ, 0x1f, R3 ;  /* 0x0000001fff077819 */ /* 0x000fe40000011403 */
[----:B---3--:R-:W-:Y:S01]  /*0190*/  IADD3 R2, P0, P1, R3, UR8, R0 ;  /* 0x0000000803027c10 */ /* 0x008fe2000f91e000 */
[----:B------:R-:W0:Y:S01]  /*01a0*/  LDCU UR8, c[0x0][0x3a8] ;  /* 0x00007500ff0877ac */ /* 0x000e220008000800 */
[--C-:B------:R-:W-:Y:S02]  /*01b0*/  IADD3.X R5, PT, PT, R8, UR11, R10.reuse, P2, P3 ;  /* 0x0000000b08057c10 */ /* 0x100fe400097e640a */
[----:B------:R-:W-:Y:S01]  /*01c0*/  IADD3.X R3, PT, PT, R7, UR9, R10, P0, P1 ;  /* 0x0000000907037c10 */ /* 0x000fe200087e240a */
[----:B------:R-:W1:Y:S03]  /*01d0*/  LDCU UR9, c[0x0][0x3b4] ;  /* 0x00007680ff0977ac */ /* 0x000e660008000800 */
[----:B----4-:R-:W2:Y:S01]  /*01e0*/  LDG.E.U8 R5, desc[UR6][R4.64] ;  /* 0x0000000604057981 */ /* 0x010ea2000c1e1100 */
[----:B------:R-:W3:Y:S03]  /*01f0*/  LDCU.64 UR10, c[0x0][0x3a0] ;  /* 0x00007400ff0a77ac */ /* 0x000ee60008000a00 */
[----:B------:R-:W2:Y:S01]  /*0200*/  LDG.E.U8 R2, desc[UR6][R2.64] ;  /* 0x0000000602027981 */ /* 0x000ea2000c1e1100 */
[----:B------:R-:W-:Y:S01]  /*0210*/  UMOV UR5, 0x1 ;  /* 0x0000000100057882 */ /* 0x000fe20000000000 */
[----:B-1----:R-:W-:-:S02]  /*0220*/  UIADD3 UR4, UPT, UPT, UR9, -0x1, URZ ;  /* 0xffffffff09047890 */ /* 0x002fc4000fffe0ff */
[----:B------:R-:W-:Y:S02]  /*0230*/  ISETP.LT.AND P0, PT, RZ, UR9, PT ;  /* 0x00000009ff007c0c */ /* 0x000fe4000bf01270 */
[----:B------:R-:W-:Y:S01]  /*0240*/  USHF.L.U32 UR4, UR5, UR4, URZ ;  /* 0x0000000405047299 */ /* 0x000fe200080006ff */
[----:B0-----:R-:W-:Y:S02]  /*0250*/  IMAD R7, R6, UR8, RZ ;  /* 0x0000000806077c24 */ /* 0x001fe4000f8e02ff */
[----:B--2---:R-:W-:-:S04]  /*0260*/  IMAD R8, R2, R5, RZ ;  /* 0x0000000502087224 */ /* 0x004fc800078e02ff */
[----:B------:R-:W-:Y:S01]  /*0270*/  VIADD R3, R8, UR4 ;  /* 0x0000000408037c36 */ /* 0x000fe20008000000 */
[----:B---3--:R-:W-:Y:S02]  /*0280*/  IADD3 R2, P1, P2, R7, UR10, R0 ;  /* 0x0000000a07027c10 */ /* 0x008fe4000fa3e000 */
[----:B------:R-:W-:Y:S02]  /*0290*/  SHF.R.S32.HI R7, RZ, 0x1f, R7 ;  /* 0x0000001fff077819 */ /* 0x000fe40000011407 */
[----:B------:R-:W-:Y:S02]  /*02a0*/  @P0 SHF.R.S32.HI R8, RZ, UR9, R3 ;  /* 0x00000009ff080c19 */ /* 0x000fe40008011403 */
[----:B------:R-:W-:Y:S02]  /*02b0*/  IADD3.X R3, PT, PT, R7, UR11, R10, P1, P2 ;  /* 0x0000000b07037c10 */ /* 0x000fe40008fe440a */
[----:B------:R-:W-:-:S05]  /*02c0*/  VIMNMX.RELU R5, PT, PT, R8, 0xff, PT ;  /* 0x000000ff08057848 */ /* 0x000fca0003fe1100 */
[----:B------:R-:W-:Y:S01]  /*02d0*/  STG.E.U8 desc[UR6][R2.64], R5 ;  /* 0x0000000502007986 */ /* 0x000fe2000c101106 */
[----:B------:R-:W-:Y:S05]  /*02e0*/  EXIT ;  /* 0x000000000000794d */ /* 0x000fea0003800000 */
.L_x_5:
        /* <DEDUP_REMOVED lines=9> */
.L_x_11:


//--------------------- .nv.shared.reserved.0     --------------------------
	.section	.nv.shared.reserved.0,"aw",@nobits
	.weak		__nv_reservedSMEM_offset_0_alias
	.size		__nv_reservedSMEM_offset_0_alias, 0, 64
	.other		__nv_reservedSMEM_offset_0_alias,@"STO_CUDA_RESERVED_SHARED STV_DEFAULT"
__nv_reservedSMEM_offset_0_alias:
	.zero		0
	.zero		64


//--------------------- .nv.constant0._Z22nppiMul_32f_C3R_kernelPKfiS0_iPfiii --------------------------
	.section	.nv.constant0._Z22nppiMul_32f_C3R_kernelPKfiS0_iPfiii,"a",@progbits
	.sectionflags	@""
	.align	4
.nv.constant0._Z22nppiMul_32f_C3R_kernelPKfiS0_iPfiii:
	.zero		948


//--------------------- .nv.constant0._Z22nppiMul_32f_C1R_kernelPKfiS0_iPfiii --------------------------
	.section	.nv.constant0._Z22nppiMul_32f_C1R_kernelPKfiS0_iPfiii,"a",@progbits
	.sectionflags	@""
	.align	4
.nv.constant0._Z22nppiMul_32f_C1R_kernelPKfiS0_iPfiii:
	.zero		948


//--------------------- .nv.constant0._Z25nppiMul_16s_C1RSfs_kernelPKsiS0_iPsiiii --------------------------
	.section	.nv.constant0._Z25nppiMul_16s_C1RSfs_kernelPKsiS0_iPsiiii,"a",@progbits
	.sectionflags	@""
	.align	4
.nv.constant0._Z25nppiMul_16s_C1RSfs_kernelPKsiS0_iPsiiii:
	.zero		952


//--------------------- .nv.constant0._Z25nppiMul_16u_C1RSfs_kernelPKtiS0_iPtiiii --------------------------
	.section	.nv.constant0._Z25nppiMul_16u_C1RSfs_kernelPKtiS0_iPtiiii,"a",@progbits
	.sectionflags	@""
	.align	4
.nv.constant0._Z25nppiMul_16u_C1RSfs_kernelPKtiS0_iPtiiii:
	.zero		952


//--------------------- .nv.constant0._Z24nppiMul_8u_C3RSfs_kernelPKhiS0_iPhiiii --------------------------
	.section	.nv.constant0._Z24nppiMul_8u_C3RSfs_kernelPKhiS0_iPhiiii,"a",@progbits
	.sectionflags	@""
	.align	4
.nv.constant0._Z24nppiMul_8u_C3RSfs_kernelPKhiS0_iPhiiii:
	.zero		952


//--------------------- .nv.constant0._Z24nppiMul_8u_C1RSfs_kernelPKhiS0_iPhiiii --------------------------
	.section	.nv.constant0._Z24nppiMul_8u_C1RSfs_kernelPKhiS0_iPhiiii,"a",@progbits
	.sectionflags	@""
	.align	4
.nv.constant0._Z24nppiMul_8u_C1RSfs_kernelPKhiS0_iPhiiii:
	.zero		952


//--------------------- SYMBOLS --------------------------

	.type		.nv.reservedSmem.offset0,@object
	.size		.nv.reservedSmem.offset0,0x4
